//
// Generated by NVIDIA NVVM Compiler
//
// Compiler Build ID: CL-36424714
// Cuda compilation tools, release 13.0, V13.0.88
// Based on NVVM 20.0.0
//

.version 9.0
.target sm_100
.address_size 64

	// .globl	_Z8hash_256PhS_PmS0_m
.extern .func  (.param .b32 func_retval0) vprintf
(
	.param .b64 vprintf_param_0,
	.param .b64 vprintf_param_1
)
;
.extern .func  (.param .b64 func_retval0) malloc
(
	.param .b64 malloc_param_0
)
;
// _ZZ8hash_256PhS_PmS0_mE1o has been demoted
.global .align 1 .b8 $str[7] = {37, 100, 58, 37, 115, 10};

.visible .entry _Z8hash_256PhS_PmS0_m(
	.param .u64 .ptr .align 1 _Z8hash_256PhS_PmS0_m_param_0,
	.param .u64 .ptr .align 1 _Z8hash_256PhS_PmS0_m_param_1,
	.param .u64 .ptr .align 1 _Z8hash_256PhS_PmS0_m_param_2,
	.param .u64 .ptr .align 1 _Z8hash_256PhS_PmS0_m_param_3,
	.param .u64 _Z8hash_256PhS_PmS0_m_param_4
)
{
	.local .align 16 .b8 	__local_depot0[528];
	.reg .b64 	%SP;
	.reg .b64 	%SPL;
	.reg .pred 	%p<112>;
	.reg .b16 	%rs<19>;
	.reg .b32 	%r<127>;
	.reg .b64 	%rd<597>;
	// demoted variable
	.shared .align 8 .u64 _ZZ8hash_256PhS_PmS0_mE1o;
	mov.u64 	%SPL, __local_depot0;
	cvta.local.u64 	%SP, %SPL;
	ld.param.u64 	%rd150, [_Z8hash_256PhS_PmS0_m_param_0];
	ld.param.u64 	%rd148, [_Z8hash_256PhS_PmS0_m_param_2];
	ld.param.u64 	%rd151, [_Z8hash_256PhS_PmS0_m_param_4];
	cvta.to.global.u64 	%rd152, %rd148;
	cvta.to.global.u64 	%rd1, %rd150;
	add.u64 	%rd2, %SPL, 0;
	mov.u32 	%r48, %nctaid.x;
	mov.u32 	%r49, %ctaid.y;
	mov.u32 	%r50, %ctaid.x;
	mad.lo.s32 	%r51, %r48, %r49, %r50;
	mov.u32 	%r52, %ntid.x;
	mov.u32 	%r53, %tid.x;
	mad.lo.s32 	%r54, %r51, %r52, %r53;
	cvt.s64.s32 	%rd154, %r54;
	add.s64 	%rd3, %rd151, %rd154;
	{ // callseq 0, 0
	.param .b64 param0;
	st.param.b64 	[param0], 8;
	.param .b64 retval0;
	call.uni (retval0), 
	malloc, 
	(
	param0
	);
	ld.param.b64 	%rd596, [retval0];
	} // callseq 0
	mov.b64 	%rd156, 8;
	st.u64 	[%rd596], %rd156;
	ld.global.u64 	%rd157, [%rd152];
	st.u64 	[%rd596], %rd157;
	ld.global.u64 	%rd158, [%rd152+8];
	st.u64 	[%rd596+8], %rd158;
	ld.global.u64 	%rd159, [%rd152+16];
	st.u64 	[%rd596+16], %rd159;
	ld.global.u64 	%rd160, [%rd152+24];
	st.u64 	[%rd596+24], %rd160;
	ld.global.u64 	%rd161, [%rd152+32];
	st.u64 	[%rd596+32], %rd161;
	ld.global.u64 	%rd162, [%rd152+40];
	st.u64 	[%rd596+40], %rd162;
	ld.global.u64 	%rd163, [%rd152+48];
	st.u64 	[%rd596+48], %rd163;
	ld.global.u64 	%rd164, [%rd152+56];
	st.u64 	[%rd596+56], %rd164;
	mov.b32 	%r111, 0;
$L__BB0_1:
	mov.u32 	%r1, %r111;
	cvt.u64.u32 	%rd165, %r1;
	add.s64 	%rd166, %rd1, %rd165;
	ld.global.u8 	%rs7, [%rd166];
	setp.ne.s16 	%p1, %rs7, 0;
	add.s32 	%r111, %r1, 1;
	@%p1 bra 	$L__BB0_1;
	and.b32  	%r55, %r1, -8;
	cvt.u64.u32 	%rd168, %r55;
	{ // callseq 1, 0
	.param .b64 param0;
	st.param.b64 	[param0], %rd168;
	.param .b64 retval0;
	call.uni (retval0), 
	malloc, 
	(
	param0
	);
	ld.param.b64 	%rd169, [retval0];
	} // callseq 1
	setp.eq.s32 	%p2, %r1, 0;
	mov.b64 	%rd546, 0;
	@%p2 bra 	$L__BB0_10;
	mov.b64 	%rd546, 0;
	mov.b32 	%r112, 0;
	mov.b16 	%rs17, 7;
$L__BB0_4:
	and.b32  	%r4, %r112, 7;
	setp.ne.s32 	%p3, %r4, 0;
	setp.eq.s32 	%p4, %r112, 0;
	or.pred  	%p5, %p4, %p3;
	@%p5 bra 	$L__BB0_6;
	shr.u32 	%r57, %r112, 3;
	add.s32 	%r58, %r57, -1;
	mul.wide.u32 	%rd172, %r58, 8;
	add.s64 	%rd173, %rd169, %rd172;
	st.u64 	[%rd173], %rd546;
	mov.b64 	%rd546, 0;
$L__BB0_6:
	cvt.u64.u32 	%rd175, %r112;
	add.s64 	%rd176, %rd1, %rd175;
	ld.global.u8 	%rs2, [%rd176];
	setp.eq.s32 	%p6, %r4, 7;
	mov.b64 	%rd548, 1;
	@%p6 bra 	$L__BB0_9;
	and.b16  	%rs9, %rs17, 7;
	max.u16 	%rs10, %rs9, 1;
	cvt.u32.u16 	%r5, %rs10;
	mov.b64 	%rd548, 1;
	mov.b32 	%r113, 0;
$L__BB0_8:
	shl.b64 	%rd548, %rd548, 4;
	add.s32 	%r113, %r113, 1;
	setp.ne.s32 	%p7, %r113, %r5;
	@%p7 bra 	$L__BB0_8;
$L__BB0_9:
	setp.gt.u16 	%p8, %rs2, 64;
	selp.b64 	%rd178, 4294967241, 4294967248, %p8;
	cvt.u64.u16 	%rd179, %rs2;
	and.b64  	%rd180, %rd179, 255;
	add.s64 	%rd181, %rd178, %rd180;
	mul.lo.s64 	%rd182, %rd548, %rd181;
	and.b64  	%rd183, %rd182, 4294967295;
	add.s64 	%rd546, %rd183, %rd546;
	add.s32 	%r112, %r112, 1;
	add.s16 	%rs17, %rs17, 7;
	setp.ne.s32 	%p9, %r112, %r1;
	@%p9 bra 	$L__BB0_4;
$L__BB0_10:
	st.u64 	[%rd169+56], %rd546;
	shr.u32 	%r9, %r1, 3;
	shr.u32 	%r60, %r1, 7;
	and.b32  	%r61, %r1, 120;
	setp.ne.s32 	%p10, %r61, 0;
	selp.u32 	%r62, 1, 0, %p10;
	add.s32 	%r10, %r60, %r62;
	mul.wide.u32 	%rd184, %r10, 128;
	{ // callseq 2, 0
	.param .b64 param0;
	st.param.b64 	[param0], %rd184;
	.param .b64 retval0;
	call.uni (retval0), 
	malloc, 
	(
	param0
	);
	ld.param.b64 	%rd185, [retval0];
	} // callseq 2
	setp.eq.s32 	%p11, %r10, 0;
	@%p11 bra 	$L__BB0_54;
	mul.wide.u32 	%rd187, %r10, 16;
	mul.wide.u32 	%rd188, %r9, 8;
	add.s64 	%rd14, %rd185, %rd188;
	add.s64 	%rd15, %rd187, -1;
	shl.b32 	%r63, %r9, 5;
	cvt.u64.u32 	%rd16, %r63;
	max.u64 	%rd17, %rd187, 1;
	and.b64  	%rd18, %rd17, 1073741808;
	shl.b64 	%rd189, %rd187, 3;
	add.s64 	%rd19, %rd185, %rd189;
	mov.b64 	%rd550, 0;
$L__BB0_12:
	cvt.u32.u64 	%r11, %rd550;
	setp.le.u32 	%p12, %r9, %r11;
	shl.b64 	%rd190, %rd550, 3;
	add.s64 	%rd21, %rd169, %rd190;
	add.s64 	%rd22, %rd185, %rd190;
	@%p12 bra 	$L__BB0_14;
	ld.u64 	%rd191, [%rd21];
	st.u64 	[%rd22], %rd191;
$L__BB0_14:
	setp.ne.s32 	%p13, %r9, %r11;
	@%p13 bra 	$L__BB0_16;
	mov.b64 	%rd192, 2147483648;
	st.u64 	[%rd14], %rd192;
$L__BB0_16:
	setp.ge.u32 	%p14, %r9, %r11;
	setp.le.u64 	%p15, %rd15, %rd550;
	or.pred  	%p16, %p14, %p15;
	@%p16 bra 	$L__BB0_18;
	mov.b64 	%rd193, 0;
	st.u64 	[%rd22], %rd193;
$L__BB0_18:
	add.s32 	%r64, %r11, 1;
	cvt.u64.u32 	%rd23, %r64;
	setp.ge.u32 	%p17, %r64, %r9;
	and.b64  	%rd195, %rd190, 34359738336;
	add.s64 	%rd24, %rd169, %rd195;
	add.s64 	%rd25, %rd185, %rd195;
	@%p17 bra 	$L__BB0_20;
	ld.u64 	%rd196, [%rd24+8];
	st.u64 	[%rd25+8], %rd196;
$L__BB0_20:
	cvt.u32.u64 	%r65, %rd23;
	setp.ne.s32 	%p18, %r65, %r9;
	@%p18 bra 	$L__BB0_22;
	mov.b64 	%rd197, 2147483648;
	st.u64 	[%rd14], %rd197;
$L__BB0_22:
	setp.gt.u32 	%p19, %r9, %r11;
	setp.le.u64 	%p20, %rd15, %rd23;
	or.pred  	%p21, %p19, %p20;
	@%p21 bra 	$L__BB0_24;
	mov.b64 	%rd199, 0;
	st.u64 	[%rd25+8], %rd199;
$L__BB0_24:
	add.s32 	%r66, %r11, 2;
	cvt.u64.u32 	%rd26, %r66;
	setp.ge.u32 	%p22, %r66, %r9;
	@%p22 bra 	$L__BB0_26;
	ld.u64 	%rd200, [%rd24+16];
	st.u64 	[%rd25+16], %rd200;
$L__BB0_26:
	cvt.u32.u64 	%r67, %rd26;
	setp.ne.s32 	%p23, %r67, %r9;
	@%p23 bra 	$L__BB0_28;
	mov.b64 	%rd201, 2147483648;
	st.u64 	[%rd14], %rd201;
$L__BB0_28:
	setp.le.u32 	%p24, %r67, %r9;
	setp.le.u64 	%p25, %rd15, %rd26;
	or.pred  	%p26, %p24, %p25;
	@%p26 bra 	$L__BB0_30;
	mov.b64 	%rd203, 0;
	st.u64 	[%rd25+16], %rd203;
$L__BB0_30:
	add.s32 	%r69, %r11, 3;
	cvt.u64.u32 	%rd27, %r69;
	setp.ge.u32 	%p27, %r69, %r9;
	@%p27 bra 	$L__BB0_32;
	ld.u64 	%rd204, [%rd24+24];
	st.u64 	[%rd25+24], %rd204;
$L__BB0_32:
	cvt.u32.u64 	%r70, %rd27;
	setp.ne.s32 	%p28, %r70, %r9;
	@%p28 bra 	$L__BB0_34;
	mov.b64 	%rd205, 2147483648;
	st.u64 	[%rd14], %rd205;
$L__BB0_34:
	setp.le.u32 	%p29, %r70, %r9;
	setp.le.u64 	%p30, %rd15, %rd27;
	or.pred  	%p31, %p29, %p30;
	@%p31 bra 	$L__BB0_36;
	mov.b64 	%rd207, 0;
	st.u64 	[%rd25+24], %rd207;
$L__BB0_36:
	setp.ne.s64 	%p32, %rd15, %rd27;
	@%p32 bra 	$L__BB0_38;
	st.u64 	[%rd19+-8], %rd16;
$L__BB0_38:
	add.s64 	%rd550, %rd550, 4;
	setp.ne.s64 	%p33, %rd550, %rd18;
	@%p33 bra 	$L__BB0_12;
	and.b64  	%rd208, %rd17, 1;
	setp.eq.b64 	%p34, %rd208, 1;
	not.pred 	%p35, %p34;
	@%p35 bra 	$L__BB0_46;
	cvt.u32.u64 	%r12, %rd18;
	setp.le.u32 	%p36, %r9, %r12;
	@%p36 bra 	$L__BB0_42;
	ld.u64 	%rd209, [%rd21+32];
	st.u64 	[%rd22+32], %rd209;
$L__BB0_42:
	setp.ne.s32 	%p37, %r9, %r12;
	@%p37 bra 	$L__BB0_44;
	mov.b64 	%rd210, 2147483648;
	st.u64 	[%rd14], %rd210;
$L__BB0_44:
	setp.ge.u32 	%p38, %r9, %r12;
	setp.le.u64 	%p39, %rd15, %rd18;
	or.pred  	%p40, %p38, %p39;
	@%p40 bra 	$L__BB0_46;
	mov.b64 	%rd212, 0;
	st.u64 	[%rd22+32], %rd212;
$L__BB0_46:
	st.shared.u64 	[_ZZ8hash_256PhS_PmS0_mE1o], %rd185;
	ld.u64 	%rd558, [%rd596];
	ld.u64 	%rd557, [%rd596+8];
	ld.u64 	%rd556, [%rd596+16];
	ld.u64 	%rd555, [%rd596+24];
	ld.u64 	%rd554, [%rd596+32];
	ld.u64 	%rd553, [%rd596+40];
	ld.u64 	%rd552, [%rd596+48];
	ld.u64 	%rd551, [%rd596+56];
	mov.b32 	%r114, 0;
$L__BB0_47:
	ld.param.u64 	%rd543, [_Z8hash_256PhS_PmS0_m_param_3];
	cvta.to.global.u64 	%rd560, %rd543;
	shl.b32 	%r115, %r114, 4;
	mov.b32 	%r117, -64;
	mov.b32 	%r116, 64;
	mov.u64 	%rd559, %rd2;
	mov.u64 	%rd561, %rd554;
	mov.u64 	%rd562, %rd558;
	mov.u64 	%rd563, %rd553;
	mov.u64 	%rd564, %rd557;
	mov.u64 	%rd565, %rd552;
	mov.u64 	%rd566, %rd556;
	mov.u64 	%rd567, %rd555;
	mov.u64 	%rd568, %rd551;
$L__BB0_48:
	mov.u64 	%rd49, %rd568;
	mov.u64 	%rd48, %rd567;
	mov.u64 	%rd567, %rd566;
	mov.u64 	%rd568, %rd565;
	mov.u64 	%rd566, %rd564;
	mov.u64 	%rd565, %rd563;
	mov.u64 	%rd564, %rd562;
	mov.u64 	%rd563, %rd561;
	add.s32 	%r75, %r117, 64;
	setp.gt.u32 	%p41, %r75, 15;
	@%p41 bra 	$L__BB0_51;
	setp.ne.s32 	%p42, %r114, 1;
	mul.wide.u32 	%rd246, %r115, 8;
	add.s64 	%rd247, %rd185, %rd246;
	ld.u64 	%rd569, [%rd247];
	st.local.u64 	[%rd559], %rd569;
	setp.ne.s32 	%p43, %r116, 61;
	or.pred  	%p44, %p42, %p43;
	@%p44 bra 	$L__BB0_52;
	st.local.u64 	[%rd2+24], %rd3;
	mov.u64 	%rd569, %rd3;
	bra.uni 	$L__BB0_52;
$L__BB0_51:
	add.s32 	%r76, %r117, 48;
	add.s32 	%r77, %r117, 62;
	mul.wide.u32 	%rd213, %r77, 8;
	add.s64 	%rd214, %rd2, %rd213;
	ld.local.u64 	%rd215, [%rd214];
	add.s32 	%r78, %r117, 57;
	mul.wide.u32 	%rd216, %r78, 8;
	add.s64 	%rd217, %rd2, %rd216;
	ld.local.u64 	%rd218, [%rd217];
	add.s32 	%r79, %r117, 49;
	mul.wide.u32 	%rd219, %r79, 8;
	add.s64 	%rd220, %rd2, %rd219;
	ld.local.u64 	%rd221, [%rd220];
	mul.wide.u32 	%rd222, %r76, 8;
	add.s64 	%rd223, %rd2, %rd222;
	ld.local.u64 	%rd224, [%rd223];
	shr.u64 	%rd225, %rd215, 17;
	shl.b64 	%rd226, %rd215, 15;
	or.b64  	%rd227, %rd225, %rd226;
	shr.u64 	%rd228, %rd215, 19;
	shl.b64 	%rd229, %rd215, 13;
	or.b64  	%rd230, %rd228, %rd229;
	shr.u64 	%rd231, %rd215, 10;
	xor.b64  	%rd232, %rd230, %rd231;
	xor.b64  	%rd233, %rd232, %rd227;
	shr.u64 	%rd234, %rd221, 7;
	shl.b64 	%rd235, %rd221, 25;
	or.b64  	%rd236, %rd234, %rd235;
	shr.u64 	%rd237, %rd221, 18;
	shl.b64 	%rd238, %rd221, 14;
	or.b64  	%rd239, %rd237, %rd238;
	shr.u64 	%rd240, %rd221, 3;
	xor.b64  	%rd241, %rd239, %rd240;
	xor.b64  	%rd242, %rd241, %rd236;
	add.s64 	%rd243, %rd224, %rd218;
	add.s64 	%rd244, %rd243, %rd233;
	add.s64 	%rd245, %rd244, %rd242;
	and.b64  	%rd569, %rd245, 4294967295;
	st.local.u64 	[%rd559], %rd569;
$L__BB0_52:
	ld.global.u64 	%rd248, [%rd560];
	shr.u64 	%rd249, %rd563, 6;
	shl.b64 	%rd250, %rd563, 26;
	or.b64  	%rd251, %rd249, %rd250;
	shr.u64 	%rd252, %rd563, 11;
	shl.b64 	%rd253, %rd563, 21;
	or.b64  	%rd254, %rd252, %rd253;
	xor.b64  	%rd255, %rd251, %rd254;
	shr.u64 	%rd256, %rd563, 25;
	shl.b64 	%rd257, %rd563, 7;
	or.b64  	%rd258, %rd256, %rd257;
	xor.b64  	%rd259, %rd255, %rd258;
	and.b64  	%rd260, %rd565, %rd563;
	not.b64 	%rd261, %rd563;
	and.b64  	%rd262, %rd568, %rd261;
	or.b64  	%rd263, %rd262, %rd260;
	shr.u64 	%rd264, %rd564, 2;
	shl.b64 	%rd265, %rd564, 30;
	or.b64  	%rd266, %rd264, %rd265;
	shr.u64 	%rd267, %rd564, 13;
	shl.b64 	%rd268, %rd564, 19;
	or.b64  	%rd269, %rd267, %rd268;
	xor.b64  	%rd270, %rd266, %rd269;
	shr.u64 	%rd271, %rd564, 22;
	shl.b64 	%rd272, %rd564, 10;
	or.b64  	%rd273, %rd271, %rd272;
	xor.b64  	%rd274, %rd270, %rd273;
	xor.b64  	%rd275, %rd567, %rd566;
	and.b64  	%rd276, %rd275, %rd564;
	and.b64  	%rd277, %rd567, %rd566;
	xor.b64  	%rd278, %rd276, %rd277;
	add.s64 	%rd279, %rd569, %rd248;
	add.s64 	%rd280, %rd279, %rd274;
	add.s64 	%rd281, %rd280, %rd278;
	add.s64 	%rd282, %rd281, %rd49;
	add.s64 	%rd283, %rd282, %rd263;
	add.s64 	%rd59, %rd283, %rd259;
	and.b64  	%rd562, %rd59, 4294967295;
	add.s64 	%rd284, %rd279, %rd48;
	add.s64 	%rd285, %rd284, %rd49;
	add.s64 	%rd286, %rd285, %rd259;
	add.s64 	%rd61, %rd286, %rd263;
	and.b64  	%rd561, %rd61, 4294967295;
	st.u64 	[%rd596+56], %rd568;
	st.u64 	[%rd596+48], %rd565;
	st.u64 	[%rd596+40], %rd563;
	st.u64 	[%rd596+32], %rd561;
	st.u64 	[%rd596+24], %rd567;
	st.u64 	[%rd596+16], %rd566;
	st.u64 	[%rd596+8], %rd564;
	st.u64 	[%rd596], %rd562;
	add.s32 	%r117, %r117, 1;
	add.s64 	%rd560, %rd560, 8;
	add.s32 	%r116, %r116, -1;
	add.s64 	%rd559, %rd559, 8;
	add.s32 	%r115, %r115, 1;
	setp.ne.s32 	%p45, %r117, 0;
	@%p45 bra 	$L__BB0_48;
	add.s64 	%rd287, %rd558, %rd59;
	and.b64  	%rd558, %rd287, 4294967295;
	st.u64 	[%rd596], %rd558;
	add.s64 	%rd288, %rd557, %rd564;
	and.b64  	%rd557, %rd288, 4294967295;
	st.u64 	[%rd596+8], %rd557;
	add.s64 	%rd289, %rd556, %rd566;
	and.b64  	%rd556, %rd289, 4294967295;
	st.u64 	[%rd596+16], %rd556;
	add.s64 	%rd290, %rd555, %rd567;
	and.b64  	%rd555, %rd290, 4294967295;
	st.u64 	[%rd596+24], %rd555;
	add.s64 	%rd291, %rd554, %rd61;
	and.b64  	%rd554, %rd291, 4294967295;
	st.u64 	[%rd596+32], %rd554;
	add.s64 	%rd292, %rd553, %rd563;
	and.b64  	%rd553, %rd292, 4294967295;
	st.u64 	[%rd596+40], %rd553;
	add.s64 	%rd293, %rd552, %rd565;
	and.b64  	%rd552, %rd293, 4294967295;
	st.u64 	[%rd596+48], %rd552;
	add.s64 	%rd294, %rd551, %rd568;
	and.b64  	%rd551, %rd294, 4294967295;
	st.u64 	[%rd596+56], %rd551;
	add.s32 	%r114, %r114, 1;
	setp.gt.u32 	%p46, %r10, %r114;
	@%p46 bra 	$L__BB0_47;
	bra.uni 	$L__BB0_55;
$L__BB0_54:
	st.shared.u64 	[_ZZ8hash_256PhS_PmS0_mE1o], %rd185;
$L__BB0_55:
	mov.b32 	%r118, 0;
	{ // callseq 3, 0
	.param .b64 param0;
	st.param.b64 	[param0], 65;
	.param .b64 retval0;
	call.uni (retval0), 
	malloc, 
	(
	param0
	);
	ld.param.b64 	%rd295, [retval0];
	} // callseq 3
$L__BB0_56:
	mul.wide.u32 	%rd296, %r118, 8;
	add.s64 	%rd297, %rd596, %rd296;
	shl.b32 	%r81, %r118, 3;
	ld.u64 	%rd298, [%rd297];
	and.b64  	%rd299, %rd298, 14;
	setp.lt.u64 	%p47, %rd299, 10;
	selp.b64 	%rd300, 48, 55, %p47;
	and.b64  	%rd301, %rd298, 15;
	add.s64 	%rd302, %rd300, %rd301;
	cvt.u64.u32 	%rd303, %r81;
	add.s64 	%rd304, %rd295, %rd303;
	st.u8 	[%rd304+7], %rd302;
	ld.u64 	%rd305, [%rd297];
	shr.u64 	%rd306, %rd305, 4;
	st.u64 	[%rd297], %rd306;
	and.b64  	%rd307, %rd305, 224;
	setp.lt.u64 	%p48, %rd307, 160;
	selp.b64 	%rd308, 48, 55, %p48;
	and.b64  	%rd309, %rd306, 15;
	add.s64 	%rd310, %rd308, %rd309;
	st.u8 	[%rd304+6], %rd310;
	ld.u64 	%rd311, [%rd297];
	shr.u64 	%rd312, %rd311, 4;
	st.u64 	[%rd297], %rd312;
	and.b64  	%rd313, %rd311, 224;
	setp.lt.u64 	%p49, %rd313, 160;
	selp.b64 	%rd314, 48, 55, %p49;
	and.b64  	%rd315, %rd312, 15;
	add.s64 	%rd316, %rd314, %rd315;
	st.u8 	[%rd304+5], %rd316;
	ld.u64 	%rd317, [%rd297];
	shr.u64 	%rd318, %rd317, 4;
	st.u64 	[%rd297], %rd318;
	and.b64  	%rd319, %rd317, 224;
	setp.lt.u64 	%p50, %rd319, 160;
	selp.b64 	%rd320, 48, 55, %p50;
	and.b64  	%rd321, %rd318, 15;
	add.s64 	%rd322, %rd320, %rd321;
	st.u8 	[%rd304+4], %rd322;
	ld.u64 	%rd323, [%rd297];
	shr.u64 	%rd324, %rd323, 4;
	st.u64 	[%rd297], %rd324;
	and.b64  	%rd325, %rd323, 224;
	setp.lt.u64 	%p51, %rd325, 160;
	selp.b64 	%rd326, 48, 55, %p51;
	and.b64  	%rd327, %rd324, 15;
	add.s64 	%rd328, %rd326, %rd327;
	st.u8 	[%rd304+3], %rd328;
	ld.u64 	%rd329, [%rd297];
	shr.u64 	%rd330, %rd329, 4;
	st.u64 	[%rd297], %rd330;
	and.b64  	%rd331, %rd329, 224;
	setp.lt.u64 	%p52, %rd331, 160;
	selp.b64 	%rd332, 48, 55, %p52;
	and.b64  	%rd333, %rd330, 15;
	add.s64 	%rd334, %rd332, %rd333;
	st.u8 	[%rd304+2], %rd334;
	ld.u64 	%rd335, [%rd297];
	shr.u64 	%rd336, %rd335, 4;
	st.u64 	[%rd297], %rd336;
	and.b64  	%rd337, %rd335, 224;
	setp.lt.u64 	%p53, %rd337, 160;
	selp.b64 	%rd338, 48, 55, %p53;
	and.b64  	%rd339, %rd336, 15;
	add.s64 	%rd340, %rd338, %rd339;
	st.u8 	[%rd304+1], %rd340;
	ld.u64 	%rd341, [%rd297];
	shr.u64 	%rd342, %rd341, 4;
	st.u64 	[%rd297], %rd342;
	and.b64  	%rd343, %rd341, 224;
	setp.lt.u64 	%p54, %rd343, 160;
	selp.b64 	%rd344, 48, 55, %p54;
	and.b64  	%rd345, %rd342, 15;
	add.s64 	%rd346, %rd344, %rd345;
	st.u8 	[%rd304], %rd346;
	ld.u64 	%rd347, [%rd297];
	shr.u64 	%rd348, %rd347, 4;
	st.u64 	[%rd297], %rd348;
	add.s32 	%r118, %r118, 1;
	setp.ne.s32 	%p55, %r118, 8;
	@%p55 bra 	$L__BB0_56;
	ld.param.u64 	%rd542, [_Z8hash_256PhS_PmS0_m_param_2];
	cvta.to.global.u64 	%rd349, %rd542;
	ld.global.u64 	%rd350, [%rd349];
	st.u64 	[%rd596], %rd350;
	ld.global.u64 	%rd351, [%rd349+8];
	st.u64 	[%rd596+8], %rd351;
	ld.global.u64 	%rd352, [%rd349+16];
	st.u64 	[%rd596+16], %rd352;
	ld.global.u64 	%rd353, [%rd349+24];
	st.u64 	[%rd596+24], %rd353;
	ld.global.u64 	%rd354, [%rd349+32];
	st.u64 	[%rd596+32], %rd354;
	ld.global.u64 	%rd355, [%rd349+40];
	st.u64 	[%rd596+40], %rd355;
	ld.global.u64 	%rd356, [%rd349+48];
	st.u64 	[%rd596+48], %rd356;
	ld.global.u64 	%rd357, [%rd349+56];
	st.u64 	[%rd596+56], %rd357;
	mov.b32 	%r119, 0;
$L__BB0_58:
	mov.u32 	%r24, %r119;
	cvt.u64.u32 	%rd358, %r24;
	add.s64 	%rd359, %rd295, %rd358;
	ld.u8 	%rs12, [%rd359];
	setp.ne.s16 	%p56, %rs12, 0;
	add.s32 	%r119, %r24, 1;
	@%p56 bra 	$L__BB0_58;
	and.b32  	%r83, %r24, -8;
	cvt.u64.u32 	%rd361, %r83;
	{ // callseq 4, 0
	.param .b64 param0;
	st.param.b64 	[param0], %rd361;
	.param .b64 retval0;
	call.uni (retval0), 
	malloc, 
	(
	param0
	);
	ld.param.b64 	%rd362, [retval0];
	} // callseq 4
	setp.eq.s32 	%p57, %r24, 0;
	mov.b64 	%rd571, 0;
	@%p57 bra 	$L__BB0_67;
	mov.b64 	%rd571, 0;
	mov.b32 	%r120, 0;
	mov.b16 	%rs18, 7;
$L__BB0_61:
	and.b32  	%r27, %r120, 7;
	setp.ne.s32 	%p58, %r27, 0;
	setp.eq.s32 	%p59, %r120, 0;
	or.pred  	%p60, %p59, %p58;
	@%p60 bra 	$L__BB0_63;
	shr.u32 	%r85, %r120, 3;
	add.s32 	%r86, %r85, -1;
	mul.wide.u32 	%rd365, %r86, 8;
	add.s64 	%rd366, %rd362, %rd365;
	st.u64 	[%rd366], %rd571;
	mov.b64 	%rd571, 0;
$L__BB0_63:
	cvt.u64.u32 	%rd368, %r120;
	add.s64 	%rd369, %rd295, %rd368;
	ld.u8 	%rs5, [%rd369];
	setp.eq.s32 	%p61, %r27, 7;
	mov.b64 	%rd573, 1;
	@%p61 bra 	$L__BB0_66;
	and.b16  	%rs14, %rs18, 7;
	max.u16 	%rs15, %rs14, 1;
	cvt.u32.u16 	%r28, %rs15;
	mov.b64 	%rd573, 1;
	mov.b32 	%r121, 0;
$L__BB0_65:
	shl.b64 	%rd573, %rd573, 4;
	add.s32 	%r121, %r121, 1;
	setp.ne.s32 	%p62, %r121, %r28;
	@%p62 bra 	$L__BB0_65;
$L__BB0_66:
	cvt.u64.u16 	%rd371, %rs5;
	and.b64  	%rd372, %rd371, 255;
	setp.gt.u16 	%p63, %rs5, 64;
	selp.b64 	%rd373, 4294967241, 4294967248, %p63;
	add.s64 	%rd374, %rd373, %rd372;
	mul.lo.s64 	%rd375, %rd573, %rd374;
	and.b64  	%rd376, %rd375, 4294967295;
	add.s64 	%rd571, %rd376, %rd571;
	add.s32 	%r120, %r120, 1;
	add.s16 	%rs18, %rs18, 7;
	setp.ne.s32 	%p64, %r120, %r24;
	@%p64 bra 	$L__BB0_61;
$L__BB0_67:
	st.u64 	[%rd362+56], %rd571;
	shr.u32 	%r32, %r24, 3;
	shr.u32 	%r88, %r24, 7;
	and.b32  	%r89, %r24, 120;
	setp.ne.s32 	%p65, %r89, 0;
	selp.u32 	%r90, 1, 0, %p65;
	add.s32 	%r33, %r88, %r90;
	mul.wide.u32 	%rd377, %r33, 128;
	{ // callseq 5, 0
	.param .b64 param0;
	st.param.b64 	[param0], %rd377;
	.param .b64 retval0;
	call.uni (retval0), 
	malloc, 
	(
	param0
	);
	ld.param.b64 	%rd378, [retval0];
	} // callseq 5
	setp.eq.s32 	%p66, %r33, 0;
	@%p66 bra 	$L__BB0_103;
	mul.wide.u32 	%rd380, %r33, 16;
	mul.wide.u32 	%rd381, %r32, 8;
	add.s64 	%rd83, %rd378, %rd381;
	add.s64 	%rd84, %rd380, -1;
	shl.b32 	%r91, %r32, 5;
	cvt.u64.u32 	%rd85, %r91;
	max.u64 	%rd86, %rd380, 1;
	and.b64  	%rd87, %rd86, 1073741808;
	shl.b64 	%rd382, %rd380, 3;
	add.s64 	%rd88, %rd378, %rd382;
	mov.b64 	%rd575, 0;
$L__BB0_69:
	cvt.u32.u64 	%r34, %rd575;
	setp.le.u32 	%p67, %r32, %r34;
	shl.b64 	%rd383, %rd575, 3;
	add.s64 	%rd90, %rd362, %rd383;
	add.s64 	%rd91, %rd378, %rd383;
	@%p67 bra 	$L__BB0_71;
	ld.u64 	%rd384, [%rd90];
	st.u64 	[%rd91], %rd384;
$L__BB0_71:
	setp.ne.s32 	%p68, %r32, %r34;
	@%p68 bra 	$L__BB0_73;
	mov.b64 	%rd385, 2147483648;
	st.u64 	[%rd83], %rd385;
$L__BB0_73:
	setp.ge.u32 	%p69, %r32, %r34;
	setp.le.u64 	%p70, %rd84, %rd575;
	or.pred  	%p71, %p69, %p70;
	@%p71 bra 	$L__BB0_75;
	mov.b64 	%rd386, 0;
	st.u64 	[%rd91], %rd386;
$L__BB0_75:
	add.s32 	%r92, %r34, 1;
	cvt.u64.u32 	%rd92, %r92;
	setp.ge.u32 	%p72, %r92, %r32;
	and.b64  	%rd388, %rd383, 34359738336;
	add.s64 	%rd93, %rd362, %rd388;
	add.s64 	%rd94, %rd378, %rd388;
	@%p72 bra 	$L__BB0_77;
	ld.u64 	%rd389, [%rd93+8];
	st.u64 	[%rd94+8], %rd389;
$L__BB0_77:
	cvt.u32.u64 	%r93, %rd92;
	setp.ne.s32 	%p73, %r93, %r32;
	@%p73 bra 	$L__BB0_79;
	mov.b64 	%rd390, 2147483648;
	st.u64 	[%rd83], %rd390;
$L__BB0_79:
	setp.gt.u32 	%p74, %r32, %r34;
	setp.le.u64 	%p75, %rd84, %rd92;
	or.pred  	%p76, %p74, %p75;
	@%p76 bra 	$L__BB0_81;
	mov.b64 	%rd392, 0;
	st.u64 	[%rd94+8], %rd392;
$L__BB0_81:
	add.s32 	%r94, %r34, 2;
	cvt.u64.u32 	%rd95, %r94;
	setp.ge.u32 	%p77, %r94, %r32;
	@%p77 bra 	$L__BB0_83;
	ld.u64 	%rd393, [%rd93+16];
	st.u64 	[%rd94+16], %rd393;
$L__BB0_83:
	cvt.u32.u64 	%r95, %rd95;
	setp.ne.s32 	%p78, %r95, %r32;
	@%p78 bra 	$L__BB0_85;
	mov.b64 	%rd394, 2147483648;
	st.u64 	[%rd83], %rd394;
$L__BB0_85:
	setp.le.u32 	%p79, %r95, %r32;
	setp.le.u64 	%p80, %rd84, %rd95;
	or.pred  	%p81, %p79, %p80;
	@%p81 bra 	$L__BB0_87;
	mov.b64 	%rd396, 0;
	st.u64 	[%rd94+16], %rd396;
$L__BB0_87:
	add.s32 	%r97, %r34, 3;
	cvt.u64.u32 	%rd96, %r97;
	setp.ge.u32 	%p82, %r97, %r32;
	@%p82 bra 	$L__BB0_89;
	ld.u64 	%rd397, [%rd93+24];
	st.u64 	[%rd94+24], %rd397;
$L__BB0_89:
	cvt.u32.u64 	%r98, %rd96;
	setp.ne.s32 	%p83, %r98, %r32;
	@%p83 bra 	$L__BB0_91;
	mov.b64 	%rd398, 2147483648;
	st.u64 	[%rd83], %rd398;
$L__BB0_91:
	setp.le.u32 	%p84, %r98, %r32;
	setp.le.u64 	%p85, %rd84, %rd96;
	or.pred  	%p86, %p84, %p85;
	@%p86 bra 	$L__BB0_93;
	mov.b64 	%rd400, 0;
	st.u64 	[%rd94+24], %rd400;
$L__BB0_93:
	setp.ne.s64 	%p87, %rd84, %rd96;
	@%p87 bra 	$L__BB0_95;
	st.u64 	[%rd88+-8], %rd85;
$L__BB0_95:
	add.s64 	%rd575, %rd575, 4;
	setp.ne.s64 	%p88, %rd575, %rd87;
	@%p88 bra 	$L__BB0_69;
	and.b64  	%rd401, %rd86, 1;
	setp.eq.b64 	%p89, %rd401, 1;
	not.pred 	%p90, %p89;
	@%p90 bra 	$L__BB0_103;
	cvt.u32.u64 	%r35, %rd87;
	setp.le.u32 	%p91, %r32, %r35;
	@%p91 bra 	$L__BB0_99;
	ld.u64 	%rd402, [%rd90+32];
	st.u64 	[%rd91+32], %rd402;
$L__BB0_99:
	setp.ne.s32 	%p92, %r32, %r35;
	@%p92 bra 	$L__BB0_101;
	mov.b64 	%rd403, 2147483648;
	st.u64 	[%rd83], %rd403;
$L__BB0_101:
	setp.ge.u32 	%p93, %r32, %r35;
	setp.le.u64 	%p94, %rd84, %rd87;
	or.pred  	%p95, %p93, %p94;
	@%p95 bra 	$L__BB0_103;
	mov.b64 	%rd405, 0;
	st.u64 	[%rd91+32], %rd405;
$L__BB0_103:
	setp.eq.s32 	%p96, %r33, 0;
	st.shared.u64 	[_ZZ8hash_256PhS_PmS0_mE1o], %rd378;
	@%p96 bra 	$L__BB0_112;
	ld.u64 	%rd583, [%rd596];
	ld.u64 	%rd582, [%rd596+8];
	ld.u64 	%rd581, [%rd596+16];
	ld.u64 	%rd580, [%rd596+24];
	ld.u64 	%rd579, [%rd596+32];
	ld.u64 	%rd578, [%rd596+40];
	ld.u64 	%rd577, [%rd596+48];
	ld.u64 	%rd576, [%rd596+56];
	mov.b32 	%r122, 0;
$L__BB0_105:
	ld.param.u64 	%rd544, [_Z8hash_256PhS_PmS0_m_param_3];
	cvta.to.global.u64 	%rd585, %rd544;
	shl.b32 	%r123, %r122, 4;
	mov.b32 	%r125, -64;
	mov.b32 	%r124, 64;
	mov.u64 	%rd584, %rd2;
	mov.u64 	%rd586, %rd579;
	mov.u64 	%rd587, %rd583;
	mov.u64 	%rd588, %rd578;
	mov.u64 	%rd589, %rd582;
	mov.u64 	%rd590, %rd577;
	mov.u64 	%rd591, %rd581;
	mov.u64 	%rd592, %rd580;
	mov.u64 	%rd593, %rd576;
$L__BB0_106:
	mov.u64 	%rd118, %rd593;
	mov.u64 	%rd117, %rd592;
	mov.u64 	%rd592, %rd591;
	mov.u64 	%rd593, %rd590;
	mov.u64 	%rd591, %rd589;
	mov.u64 	%rd590, %rd588;
	mov.u64 	%rd589, %rd587;
	mov.u64 	%rd588, %rd586;
	add.s32 	%r103, %r125, 64;
	setp.gt.u32 	%p97, %r103, 15;
	@%p97 bra 	$L__BB0_109;
	setp.ne.s32 	%p98, %r122, 1;
	mul.wide.u32 	%rd439, %r123, 8;
	add.s64 	%rd440, %rd378, %rd439;
	ld.u64 	%rd594, [%rd440];
	st.local.u64 	[%rd584], %rd594;
	setp.ne.s32 	%p99, %r124, 61;
	or.pred  	%p100, %p98, %p99;
	@%p100 bra 	$L__BB0_110;
	st.local.u64 	[%rd2+24], %rd3;
	mov.u64 	%rd594, %rd3;
	bra.uni 	$L__BB0_110;
$L__BB0_109:
	add.s32 	%r104, %r125, 48;
	add.s32 	%r105, %r125, 62;
	mul.wide.u32 	%rd406, %r105, 8;
	add.s64 	%rd407, %rd2, %rd406;
	ld.local.u64 	%rd408, [%rd407];
	add.s32 	%r106, %r125, 57;
	mul.wide.u32 	%rd409, %r106, 8;
	add.s64 	%rd410, %rd2, %rd409;
	ld.local.u64 	%rd411, [%rd410];
	add.s32 	%r107, %r125, 49;
	mul.wide.u32 	%rd412, %r107, 8;
	add.s64 	%rd413, %rd2, %rd412;
	ld.local.u64 	%rd414, [%rd413];
	mul.wide.u32 	%rd415, %r104, 8;
	add.s64 	%rd416, %rd2, %rd415;
	ld.local.u64 	%rd417, [%rd416];
	shr.u64 	%rd418, %rd408, 17;
	shl.b64 	%rd419, %rd408, 15;
	or.b64  	%rd420, %rd418, %rd419;
	shr.u64 	%rd421, %rd408, 19;
	shl.b64 	%rd422, %rd408, 13;
	or.b64  	%rd423, %rd421, %rd422;
	shr.u64 	%rd424, %rd408, 10;
	xor.b64  	%rd425, %rd423, %rd424;
	xor.b64  	%rd426, %rd425, %rd420;
	shr.u64 	%rd427, %rd414, 7;
	shl.b64 	%rd428, %rd414, 25;
	or.b64  	%rd429, %rd427, %rd428;
	shr.u64 	%rd430, %rd414, 18;
	shl.b64 	%rd431, %rd414, 14;
	or.b64  	%rd432, %rd430, %rd431;
	shr.u64 	%rd433, %rd414, 3;
	xor.b64  	%rd434, %rd432, %rd433;
	xor.b64  	%rd435, %rd434, %rd429;
	add.s64 	%rd436, %rd417, %rd411;
	add.s64 	%rd437, %rd436, %rd426;
	add.s64 	%rd438, %rd437, %rd435;
	and.b64  	%rd594, %rd438, 4294967295;
	st.local.u64 	[%rd584], %rd594;
$L__BB0_110:
	ld.global.u64 	%rd441, [%rd585];
	shr.u64 	%rd442, %rd588, 6;
	shl.b64 	%rd443, %rd588, 26;
	or.b64  	%rd444, %rd442, %rd443;
	shr.u64 	%rd445, %rd588, 11;
	shl.b64 	%rd446, %rd588, 21;
	or.b64  	%rd447, %rd445, %rd446;
	xor.b64  	%rd448, %rd444, %rd447;
	shr.u64 	%rd449, %rd588, 25;
	shl.b64 	%rd450, %rd588, 7;
	or.b64  	%rd451, %rd449, %rd450;
	xor.b64  	%rd452, %rd448, %rd451;
	and.b64  	%rd453, %rd590, %rd588;
	not.b64 	%rd454, %rd588;
	and.b64  	%rd455, %rd593, %rd454;
	or.b64  	%rd456, %rd455, %rd453;
	shr.u64 	%rd457, %rd589, 2;
	shl.b64 	%rd458, %rd589, 30;
	or.b64  	%rd459, %rd457, %rd458;
	shr.u64 	%rd460, %rd589, 13;
	shl.b64 	%rd461, %rd589, 19;
	or.b64  	%rd462, %rd460, %rd461;
	xor.b64  	%rd463, %rd459, %rd462;
	shr.u64 	%rd464, %rd589, 22;
	shl.b64 	%rd465, %rd589, 10;
	or.b64  	%rd466, %rd464, %rd465;
	xor.b64  	%rd467, %rd463, %rd466;
	xor.b64  	%rd468, %rd592, %rd591;
	and.b64  	%rd469, %rd468, %rd589;
	and.b64  	%rd470, %rd592, %rd591;
	xor.b64  	%rd471, %rd469, %rd470;
	add.s64 	%rd472, %rd594, %rd441;
	add.s64 	%rd473, %rd472, %rd467;
	add.s64 	%rd474, %rd473, %rd471;
	add.s64 	%rd475, %rd474, %rd118;
	add.s64 	%rd476, %rd475, %rd456;
	add.s64 	%rd128, %rd476, %rd452;
	and.b64  	%rd587, %rd128, 4294967295;
	add.s64 	%rd477, %rd472, %rd117;
	add.s64 	%rd478, %rd477, %rd118;
	add.s64 	%rd479, %rd478, %rd452;
	add.s64 	%rd130, %rd479, %rd456;
	and.b64  	%rd586, %rd130, 4294967295;
	st.u64 	[%rd596+56], %rd593;
	st.u64 	[%rd596+48], %rd590;
	st.u64 	[%rd596+40], %rd588;
	st.u64 	[%rd596+32], %rd586;
	st.u64 	[%rd596+24], %rd592;
	st.u64 	[%rd596+16], %rd591;
	st.u64 	[%rd596+8], %rd589;
	st.u64 	[%rd596], %rd587;
	add.s32 	%r125, %r125, 1;
	add.s64 	%rd585, %rd585, 8;
	add.s32 	%r124, %r124, -1;
	add.s64 	%rd584, %rd584, 8;
	add.s32 	%r123, %r123, 1;
	setp.ne.s32 	%p101, %r125, 0;
	@%p101 bra 	$L__BB0_106;
	add.s64 	%rd480, %rd583, %rd128;
	and.b64  	%rd583, %rd480, 4294967295;
	st.u64 	[%rd596], %rd583;
	add.s64 	%rd481, %rd582, %rd589;
	and.b64  	%rd582, %rd481, 4294967295;
	st.u64 	[%rd596+8], %rd582;
	add.s64 	%rd482, %rd581, %rd591;
	and.b64  	%rd581, %rd482, 4294967295;
	st.u64 	[%rd596+16], %rd581;
	add.s64 	%rd483, %rd580, %rd592;
	and.b64  	%rd580, %rd483, 4294967295;
	st.u64 	[%rd596+24], %rd580;
	add.s64 	%rd484, %rd579, %rd130;
	and.b64  	%rd579, %rd484, 4294967295;
	st.u64 	[%rd596+32], %rd579;
	add.s64 	%rd485, %rd578, %rd588;
	and.b64  	%rd578, %rd485, 4294967295;
	st.u64 	[%rd596+40], %rd578;
	add.s64 	%rd486, %rd577, %rd590;
	and.b64  	%rd577, %rd486, 4294967295;
	st.u64 	[%rd596+48], %rd577;
	add.s64 	%rd487, %rd576, %rd593;
	and.b64  	%rd576, %rd487, 4294967295;
	st.u64 	[%rd596+56], %rd576;
	add.s32 	%r122, %r122, 1;
	setp.gt.u32 	%p102, %r33, %r122;
	@%p102 bra 	$L__BB0_105;
$L__BB0_112:
	{ // callseq 6, 0
	.param .b64 param0;
	st.param.b64 	[param0], 65;
	.param .b64 retval0;
	call.uni (retval0), 
	malloc, 
	(
	param0
	);
	ld.param.b64 	%rd488, [retval0];
	} // callseq 6
	add.s64 	%rd595, %rd488, 3;
	mov.b32 	%r126, 0;
$L__BB0_113:
	ld.u64 	%rd489, [%rd596];
	and.b64  	%rd490, %rd489, 14;
	setp.lt.u64 	%p103, %rd490, 10;
	selp.b64 	%rd491, 48, 55, %p103;
	and.b64  	%rd492, %rd489, 15;
	add.s64 	%rd493, %rd491, %rd492;
	st.u8 	[%rd595+4], %rd493;
	ld.u64 	%rd494, [%rd596];
	shr.u64 	%rd495, %rd494, 4;
	st.u64 	[%rd596], %rd495;
	and.b64  	%rd496, %rd494, 224;
	setp.lt.u64 	%p104, %rd496, 160;
	selp.b64 	%rd497, 48, 55, %p104;
	and.b64  	%rd498, %rd495, 15;
	add.s64 	%rd499, %rd497, %rd498;
	st.u8 	[%rd595+3], %rd499;
	ld.u64 	%rd500, [%rd596];
	shr.u64 	%rd501, %rd500, 4;
	st.u64 	[%rd596], %rd501;
	and.b64  	%rd502, %rd500, 224;
	setp.lt.u64 	%p105, %rd502, 160;
	selp.b64 	%rd503, 48, 55, %p105;
	and.b64  	%rd504, %rd501, 15;
	add.s64 	%rd505, %rd503, %rd504;
	st.u8 	[%rd595+2], %rd505;
	ld.u64 	%rd506, [%rd596];
	shr.u64 	%rd507, %rd506, 4;
	st.u64 	[%rd596], %rd507;
	and.b64  	%rd508, %rd506, 224;
	setp.lt.u64 	%p106, %rd508, 160;
	selp.b64 	%rd509, 48, 55, %p106;
	and.b64  	%rd510, %rd507, 15;
	add.s64 	%rd511, %rd509, %rd510;
	st.u8 	[%rd595+1], %rd511;
	ld.u64 	%rd512, [%rd596];
	shr.u64 	%rd513, %rd512, 4;
	st.u64 	[%rd596], %rd513;
	and.b64  	%rd514, %rd512, 224;
	setp.lt.u64 	%p107, %rd514, 160;
	selp.b64 	%rd515, 48, 55, %p107;
	and.b64  	%rd516, %rd513, 15;
	add.s64 	%rd517, %rd515, %rd516;
	st.u8 	[%rd595], %rd517;
	ld.u64 	%rd518, [%rd596];
	shr.u64 	%rd519, %rd518, 4;
	st.u64 	[%rd596], %rd519;
	and.b64  	%rd520, %rd518, 224;
	setp.lt.u64 	%p108, %rd520, 160;
	selp.b64 	%rd521, 48, 55, %p108;
	and.b64  	%rd522, %rd519, 15;
	add.s64 	%rd523, %rd521, %rd522;
	st.u8 	[%rd595+-1], %rd523;
	ld.u64 	%rd524, [%rd596];
	shr.u64 	%rd525, %rd524, 4;
	st.u64 	[%rd596], %rd525;
	and.b64  	%rd526, %rd524, 224;
	setp.lt.u64 	%p109, %rd526, 160;
	selp.b64 	%rd527, 48, 55, %p109;
	and.b64  	%rd528, %rd525, 15;
	add.s64 	%rd529, %rd527, %rd528;
	st.u8 	[%rd595+-2], %rd529;
	ld.u64 	%rd530, [%rd596];
	shr.u64 	%rd531, %rd530, 4;
	st.u64 	[%rd596], %rd531;
	and.b64  	%rd532, %rd530, 224;
	setp.lt.u64 	%p110, %rd532, 160;
	selp.b64 	%rd533, 48, 55, %p110;
	and.b64  	%rd534, %rd531, 15;
	add.s64 	%rd535, %rd533, %rd534;
	st.u8 	[%rd595+-3], %rd535;
	ld.u64 	%rd536, [%rd596];
	shr.u64 	%rd537, %rd536, 4;
	st.u64 	[%rd596], %rd537;
	add.s32 	%r126, %r126, 1;
	add.s64 	%rd596, %rd596, 8;
	add.s64 	%rd595, %rd595, 8;
	setp.ne.s32 	%p111, %r126, 8;
	@%p111 bra 	$L__BB0_113;
	add.u64 	%rd538, %SP, 512;
	add.u64 	%rd539, %SPL, 512;
	st.local.v2.u64 	[%rd539], {%rd3, %rd488};
	mov.u64 	%rd540, $str;
	cvta.global.u64 	%rd541, %rd540;
	{ // callseq 7, 0
	.param .b64 param0;
	st.param.b64 	[param0], %rd541;
	.param .b64 param1;
	st.param.b64 	[param1], %rd538;
	.param .b32 retval0;
	call.uni (retval0), 
	vprintf, 
	(
	param0, 
	param1
	);
	ld.param.b32 	%r109, [retval0];
	} // callseq 7
	ret;

}


// ===== COMPILED SASS (sm_100) =====

	.target	sm_100

	.elftype	@"ET_EXEC"


//--------------------- .note.nv.tkinfo           --------------------------
	.section	.note.nv.tkinfo,"",@"SHT_NOTE"
	.sectionflags	@"SHF_NOTE_NV_TKINFO"
	.tkinfo
        /*0018*/ 	.word	0x00000002
        /*0030*/ 	.string	""
        /*0030*/ 	.string	"ptxas"
        /*0030*/ 	.string	"Cuda compilation tools, release 13.0, V13.0.88"
        /*0030*/ 	.string	"Build cuda_13.0.r13.0/compiler.36424714_0"
        /*0030*/ 	.string	"-arch sm_100 -m 64 "



//--------------------- .note.nv.cuinfo           --------------------------
	.section	.note.nv.cuinfo,"",@"SHT_NOTE"
	.sectionflags	@"SHF_NOTE_NV_CUINFO"
        /*0018*/ 	.short	0x0002
        /*001a*/ 	.short	0x0064
        /*001c*/ 	.short	0x0082
	.zero		2


//--------------------- .nv.info                  --------------------------
	.section	.nv.info,"",@"SHT_CUDA_INFO"
	.align	4


	//----- nvinfo : EIATTR_REGCOUNT
	.align		4
        /*0000*/ 	.byte	0x04, 0x2f
        /*0002*/ 	.short	(.L_2 - .L_1)
	.align		4
.L_1:
        /*0004*/ 	.word	index@(_Z8hash_256PhS_PmS0_m)
        /*0008*/ 	.word	0x00000037


	//----- nvinfo : EIATTR_FRAME_SIZE
	.align		4
.L_2:
        /*000c*/ 	.byte	0x04, 0x11
        /*000e*/ 	.short	(.L_4 - .L_3)
	.align		4
.L_3:
        /*0010*/ 	.word	index@(_Z8hash_256PhS_PmS0_m)
        /*0014*/ 	.word	0x00000210


	//----- nvinfo : EIATTR_MIN_STACK_SIZE
	.align		4
.L_4:
        /*0018*/ 	.byte	0x04, 0x12
        /*001a*/ 	.short	(.L_6 - .L_5)
	.align		4
.L_5:
        /*001c*/ 	.word	index@(_Z8hash_256PhS_PmS0_m)
        /*0020*/ 	.word	0x00000210
.L_6:


//--------------------- .nv.compat                --------------------------
	.section	.nv.compat,"",@"SHT_CUDA_COMPAT_INFO"
	.align	4
        /*0000*/ 	.byte	0x02, 0x09, 0x00, 0x00, 0x02, 0x02, 0x01, 0x00, 0x02, 0x05, 0x05, 0x00, 0x03, 0x07, 0x01, 0x01
        /*0010*/ 	.byte	0x02, 0x03, 0x00, 0x00, 0x02, 0x06, 0x01, 0x00, 0x04, 0x0b, 0x08, 0x00, 0x09, 0x00, 0x00, 0x00
        /*0020*/ 	.byte	0x00, 0x00, 0x00, 0x00


//--------------------- .nv.info._Z8hash_256PhS_PmS0_m --------------------------
	.section	.nv.info._Z8hash_256PhS_PmS0_m,"",@"SHT_CUDA_INFO"
	.sectionflags	@""
	.align	4


	//----- nvinfo : EIATTR_CUDA_API_VERSION
	.align		4
        /*0000*/ 	.byte	0x04, 0x37
        /*0002*/ 	.short	(.L_8 - .L_7)
.L_7:
        /*0004*/ 	.word	0x00000082


	//----- nvinfo : EIATTR_KPARAM_INFO
	.align		4
.L_8:
        /*0008*/ 	.byte	0x04, 0x17
        /*000a*/ 	.short	(.L_10 - .L_9)
.L_9:
        /*000c*/ 	.word	0x00000000
        /*0010*/ 	.short	0x0004
        /*0012*/ 	.short	0x0020
        /*0014*/ 	.byte	0x00, 0xf0, 0x21, 0x00


	//----- nvinfo : EIATTR_KPARAM_INFO
	.align		4
.L_10:
        /*0018*/ 	.byte	0x04, 0x17
        /*001a*/ 	.short	(.L_12 - .L_11)
.L_11:
        /*001c*/ 	.word	0x00000000
        /*0020*/ 	.short	0x0003
        /*0022*/ 	.short	0x0018
        /*0024*/ 	.byte	0x00, 0xf5, 0x21, 0x00


	//----- nvinfo : EIATTR_KPARAM_INFO
	.align		4
.L_12:
        /*0028*/ 	.byte	0x04, 0x17
        /*002a*/ 	.short	(.L_14 - .L_13)
.L_13:
        /*002c*/ 	.word	0x00000000
        /*0030*/ 	.short	0x0002
        /*0032*/ 	.short	0x0010
        /*0034*/ 	.byte	0x00, 0xf5, 0x21, 0x00


	//----- nvinfo : EIATTR_KPARAM_INFO
	.align		4
.L_14:
        /*0038*/ 	.byte	0x04, 0x17
        /*003a*/ 	.short	(.L_16 - .L_15)
.L_15:
        /*003c*/ 	.word	0x00000000
        /*0040*/ 	.short	0x0001
        /*0042*/ 	.short	0x0008
        /*0044*/ 	.byte	0x00, 0xf5, 0x21, 0x00


	//----- nvinfo : EIATTR_KPARAM_INFO
	.align		4
.L_16:
        /*0048*/ 	.byte	0x04, 0x17
        /*004a*/ 	.short	(.L_18 - .L_17)
.L_17:
        /*004c*/ 	.word	0x00000000
        /*0050*/ 	.short	0x0000
        /*0052*/ 	.short	0x0000
        /*0054*/ 	.byte	0x00, 0xf5, 0x21, 0x00


	//----- nvinfo : EIATTR_SPARSE_MMA_MASK
	.align		4
.L_18:
        /*0058*/ 	.byte	0x03, 0x50
        /*005a*/ 	.short	0x0000


	//----- nvinfo : EIATTR_MAXREG_COUNT
	.align		4
        /*005c*/ 	.byte	0x03, 0x1b
        /*005e*/ 	.short	0x00ff


	//----- nvinfo : EIATTR_EXTERNS
	.align		4
        /*0060*/ 	.byte	0x04, 0x0f
        /*0062*/ 	.short	(.L_20 - .L_19)


	//   ....[0]....
	.align		4
.L_19:
        /*0064*/ 	.word	index@(vprintf)


	//   ....[1]....
	.align		4
        /*0068*/ 	.word	index@(malloc)


	//----- nvinfo : EIATTR_MERCURY_ISA_VERSION
	.align		4
.L_20:
        /*006c*/ 	.byte	0x03, 0x5f
        /*006e*/ 	.short	0x0101


	//----- nvinfo : EIATTR_VRC_CTA_INIT_COUNT
	.align		4
        /*0070*/ 	.byte	0x02, 0x4a
	.zero		1
	.zero		1


	//----- nvinfo : EIATTR_SYSCALL_OFFSETS
	.align		4
        /*0074*/ 	.byte	0x04, 0x46
        /*0076*/ 	.short	(.L_22 - .L_21)


	//   ....[0]....
.L_21:
        /*0078*/ 	.word	0x00000140


	//   ....[1]....
        /*007c*/ 	.word	0x000003a0


	//   ....[2]....
        /*0080*/ 	.word	0x00000900


	//   ....[3]....
        /*0084*/ 	.word	0x00001c00


	//   ....[4]....
        /*0088*/ 	.word	0x00002450


	//   ....[5]....
        /*008c*/ 	.word	0x000029d0


	//   ....[6]....
        /*0090*/ 	.word	0x00003c70


	//   ....[7]....
        /*0094*/ 	.word	0x000069d0


	//----- nvinfo : EIATTR_EXIT_INSTR_OFFSETS
	.align		4
.L_22:
        /*0098*/ 	.byte	0x04, 0x1c
        /*009a*/ 	.short	(.L_24 - .L_23)


	//   ....[0]....
.L_23:
        /*009c*/ 	.word	0x000069e0


	//----- nvinfo : EIATTR_CRS_STACK_SIZE
	.align		4
.L_24:
        /*00a0*/ 	.byte	0x04, 0x1e
        /*00a2*/ 	.short	(.L_26 - .L_25)
.L_25:
        /*00a4*/ 	.word	0x00000000


	//----- nvinfo : EIATTR_CBANK_PARAM_SIZE
	.align		4
.L_26:
        /*00a8*/ 	.byte	0x03, 0x19
        /*00aa*/ 	.short	0x0028


	//----- nvinfo : EIATTR_PARAM_CBANK
	.align		4
        /*00ac*/ 	.byte	0x04, 0x0a
        /*00ae*/ 	.short	(.L_28 - .L_27)
	.align		4
.L_27:
        /*00b0*/ 	.word	index@(.nv.constant0._Z8hash_256PhS_PmS0_m)
        /*00b4*/ 	.short	0x0380
        /*00b6*/ 	.short	0x0028


	//----- nvinfo : EIATTR_SW_WAR
	.align		4
.L_28:
        /*00b8*/ 	.byte	0x04, 0x36
        /*00ba*/ 	.short	(.L_30 - .L_29)
.L_29:
        /*00bc*/ 	.word	0x00000008
.L_30:


//--------------------- .nv.callgraph             --------------------------
	.section	.nv.callgraph,"",@"SHT_CUDA_CALLGRAPH"
	.align	4
	.sectionentsize	8
	.align		4
        /*0000*/ 	.word	0x00000000
	.align		4
        /*0004*/ 	.word	0xffffffff
	.align		4
        /*0008*/ 	.word	index@(_Z8hash_256PhS_PmS0_m)
	.align		4
        /*000c*/ 	.word	index@(vprintf)
	.align		4
        /*0010*/ 	.word	index@(_Z8hash_256PhS_PmS0_m)
	.align		4
        /*0014*/ 	.word	index@(malloc)
	.align		4
        /*0018*/ 	.word	0x00000000
	.align		4
        /*001c*/ 	.word	0xfffffffe
	.align		4
        /*0020*/ 	.word	0x00000000
	.align		4
        /*0024*/ 	.word	0xfffffffd
	.align		4
        /*0028*/ 	.word	0x00000000
	.align		4
        /*002c*/ 	.word	0xfffffffc


//--------------------- .nv.constant4             --------------------------
	.section	.nv.constant4,"a",@progbits
	.align	8
	.align		8
.nv.constant4:
        /*0000*/ 	.dword	vprintf
	.align		8
        /*0008*/ 	.dword	malloc
	.align		8
        /*0010*/ 	.dword	$str


//--------------------- .text._Z8hash_256PhS_PmS0_m --------------------------
	.section	.text._Z8hash_256PhS_PmS0_m,"ax",@progbits
	.align	128
        .global         _Z8hash_256PhS_PmS0_m
        .type           _Z8hash_256PhS_PmS0_m,@function
        .size           _Z8hash_256PhS_PmS0_m,(.L_x_71 - _Z8hash_256PhS_PmS0_m)
        .other          _Z8hash_256PhS_PmS0_m,@"STO_CUDA_ENTRY STV_DEFAULT"
_Z8hash_256PhS_PmS0_m:
.text._Z8hash_256PhS_PmS0_m:
[----:B------:R-:W0:Y:S01]  /*0000*/  LDC R1, c[0x0][0x37c] ;  /* 0x0000df00ff017b82 */ /* 0x000e220000000800 */
[----:B------:R-:W1:Y:S07]  /*0010*/  S2R R5, SR_TID.X ;  /* 0x0000000000057919 */ /* 0x000e6e0000002100 */
[----:B------:R-:W-:Y:S01]  /*0020*/  S2UR UR5, SR_CTAID.Y ;  /* 0x00000000000579c3 */ /* 0x000fe20000002600 */
[----:B------:R-:W2:Y:S01]  /*0030*/  LDCU UR40, c[0x0][0x2fc] ;  /* 0x00005f80ff2877ac */ /* 0x000ea20008000800 */
[----:B------:R-:W-:Y:S01]  /*0040*/  MOV R0, 0x8 ;  /* 0x0000000800007802 */ /* 0x000fe20000000f00 */
[----:B0-----:R-:W-:Y:S01]  /*0050*/  VIADD R1, R1, 0xfffffdf0 ;  /* 0xfffffdf001017836 */ /* 0x001fe20000000000 */
[----:B------:R-:W0:Y:S04]  /*0060*/  LDCU UR4, c[0x0][0x370] ;  /* 0x00006e00ff0477ac */ /* 0x000e280008000800 */
[----:B------:R-:W0:Y:S01]  /*0070*/  S2UR UR6, SR_CTAID.X ;  /* 0x00000000000679c3 */ /* 0x000e220000002500 */
[----:B------:R-:W3:Y:S01]  /*0080*/  LDCU.64 UR8, c[0x0][0x3a0] ;  /* 0x00007400ff0877ac */ /* 0x000ee20008000a00 */
[----:B------:R-:W4:Y:S06]  /*0090*/  LDCU.64 UR36, c[0x0][0x358] ;  /* 0x00006b00ff2477ac */ /* 0x000f2c0008000a00 */
[----:B------:R-:W1:Y:S01]  /*00a0*/  LDC R4, c[0x0][0x360] ;  /* 0x0000d800ff047b82 */ /* 0x000e620000000800 */
[----:B------:R-:W1:Y:S07]  /*00b0*/  LDCU.64 UR38, c[0x0][0x380] ;  /* 0x00007000ff2677ac */ /* 0x000e6e0008000a00 */
[----:B------:R0:W2:Y:S02]  /*00c0*/  LDC.64 R2, c[0x4][R0] ;  /* 0x0100000000027b82 */ /* 0x0000a40000000a00 */
[----:B0-----:R-:W-:-:S06]  /*00d0*/  UIMAD UR4, UR4, UR5, UR6 ;  /* 0x00000005040472a4 */ /* 0x001fcc000f8e0206 */
[----:B-1----:R-:W-:Y:S02]  /*00e0*/  IMAD R4, R4, UR4, R5 ;  /* 0x0000000404047c24 */ /* 0x002fe4000f8e0205 */
[----:B------:R-:W-:-:S03]  /*00f0*/  IMAD.MOV.U32 R5, RZ, RZ, RZ ;  /* 0x000000ffff057224 */ /* 0x000fc600078e00ff */
[----:B---3--:R-:W-:-:S04]  /*0100*/  IADD3 R16, P0, PT, R4, UR8, RZ ;  /* 0x0000000804107c10 */ /* 0x008fc8000ff1e0ff */
[----:B------:R-:W-:Y:S01]  /*0110*/  LEA.HI.X.SX32 R17, R4, UR9, 0x1, P0 ;  /* 0x0000000904117c11 */ /* 0x000fe200080f0eff */
[----:B--2-4-:R-:W-:-:S08]  /*0120*/  IMAD.MOV.U32 R4, RZ, RZ, 0x8 ;  /* 0x00000008ff047424 */ /* 0x014fd000078e00ff */
[----:B------:R-:W-:-:S07]  /*0130*/  LEPC R20, `(.L_x_0) ;  /* 0x000000001014794e */ /* 0x000fce0000000000 */
[----:B------:R-:W-:Y:S05]  /*0140*/  CALL.ABS.NOINC R2 ;  /* 0x0000000002007343 */ /* 0x000fea0003c00000 */
.L_x_0:
[----:B------:R-:W0:Y:S01]  /*0150*/  LDC.64 R2, c[0x0][0x390] ;  /* 0x0000e400ff027b82 */ /* 0x000e220000000a00 */
[----:B------:R-:W-:Y:S02]  /*0160*/  IMAD.MOV.U32 R14, RZ, RZ, 0x8 ;  /* 0x00000008ff0e7424 */ /* 0x000fe400078e00ff */
[----:B------:R-:W-:Y:S02]  /*0170*/  IMAD.MOV.U32 R15, RZ, RZ, 0x0 ;  /* 0x00000000ff0f7424 */ /* 0x000fe400078e00ff */
[----:B------:R-:W-:Y:S02]  /*0180*/  IMAD.MOV.U32 R22, RZ, RZ, R4 ;  /* 0x000000ffff167224 */ /* 0x000fe400078e0004 */
[----:B------:R-:W-:-:S05]  /*0190*/  IMAD.MOV.U32 R23, RZ, RZ, R5 ;  /* 0x000000ffff177224 */ /* 0x000fca00078e0005 */
[----:B------:R1:W-:Y:S04]  /*01a0*/  ST.E.64 desc[UR36][R22.64], R14 ;  /* 0x0000000e16007985 */ /* 0x0003e8000c101b24 */
[----:B0-----:R-:W2:Y:S04]  /*01b0*/  LDG.E.64 R4, desc[UR36][R2.64] ;  /* 0x0000002402047981 */ /* 0x001ea8000c1e1b00 */
[----:B--2---:R0:W-:Y:S04]  /*01c0*/  ST.E.64 desc[UR36][R22.64], R4 ;  /* 0x0000000416007985 */ /* 0x0041e8000c101b24 */
[----:B------:R-:W2:Y:S04]  /*01d0*/  LDG.E.64 R6, desc[UR36][R2.64+0x8] ;  /* 0x0000082402067981 */ /* 0x000ea8000c1e1b00 */
[----:B--2---:R2:W-:Y:S04]  /*01e0*/  ST.E.64 desc[UR36][R22.64+0x8], R6 ;  /* 0x0000080616007985 */ /* 0x0045e8000c101b24 */
[----:B------:R-:W3:Y:S04]  /*01f0*/  LDG.E.64 R8, desc[UR36][R2.64+0x10] ;  /* 0x0000102402087981 */ /* 0x000ee8000c1e1b00 */
[----:B---3--:R3:W-:Y:S04]  /*0200*/  ST.E.64 desc[UR36][R22.64+0x10], R8 ;  /* 0x0000100816007985 */ /* 0x0087e8000c101b24 */
[----:B------:R-:W4:Y:S04]  /*0210*/  LDG.E.64 R10, desc[UR36][R2.64+0x18] ;  /* 0x00001824020a7981 */ /* 0x000f28000c1e1b00 */
[----:B----4-:R3:W-:Y:S04]  /*0220*/  ST.E.64 desc[UR36][R22.64+0x18], R10 ;  /* 0x0000180a16007985 */ /* 0x0107e8000c101b24 */
[----:B------:R-:W4:Y:S04]  /*0230*/  LDG.E.64 R12, desc[UR36][R2.64+0x20] ;  /* 0x00002024020c7981 */ /* 0x000f28000c1e1b00 */
[----:B----4-:R3:W-:Y:S04]  /*0240*/  ST.E.64 desc[UR36][R22.64+0x20], R12 ;  /* 0x0000200c16007985 */ /* 0x0107e8000c101b24 */
[----:B-1----:R-:W4:Y:S04]  /*0250*/  LDG.E.64 R14, desc[UR36][R2.64+0x28] ;  /* 0x00002824020e7981 */ /* 0x002f28000c1e1b00 */
[----:B----4-:R3:W-:Y:S04]  /*0260*/  ST.E.64 desc[UR36][R22.64+0x28], R14 ;  /* 0x0000280e16007985 */ /* 0x0107e8000c101b24 */
[----:B0-----:R-:W4:Y:S04]  /*0270*/  LDG.E.64 R4, desc[UR36][R2.64+0x30] ;  /* 0x0000302402047981 */ /* 0x001f28000c1e1b00 */
[----:B----4-:R3:W-:Y:S04]  /*0280*/  ST.E.64 desc[UR36][R22.64+0x30], R4 ;  /* 0x0000300416007985 */ /* 0x0107e8000c101b24 */
[----:B--2---:R-:W2:Y:S01]  /*0290*/  LDG.E.64 R6, desc[UR36][R2.64+0x38] ;  /* 0x0000382402067981 */ /* 0x004ea2000c1e1b00 */
[----:B------:R-:W-:Y:S01]  /*02a0*/  BSSY.RECONVERGENT B0, `(.L_x_1) ;  /* 0x000000a000007945 */ /* 0x000fe20003800200 */
[----:B------:R-:W-:-:S02]  /*02b0*/  IMAD.MOV.U32 R0, RZ, RZ, RZ ;  /* 0x000000ffff007224 */ /* 0x000fc400078e00ff */
[----:B--2---:R3:W-:Y:S05]  /*02c0*/  ST.E.64 desc[UR36][R22.64+0x38], R6 ;  /* 0x0000380616007985 */ /* 0x0047ea000c101b24 */
.L_x_2:
[----:B------:R-:W-:-:S05]  /*02d0*/  IADD3 R2, P0, PT, R0, UR38, RZ ;  /* 0x0000002600027c10 */ /* 0x000fca000ff1e0ff */
[----:B------:R-:W-:-:S05]  /*02e0*/  IMAD.X R3, RZ, RZ, UR39, P0 ;  /* 0x00000027ff037e24 */ /* 0x000fca00080e06ff */
[----:B------:R-:W2:Y:S01]  /*02f0*/  LDG.E.U8 R2, desc[UR36][R2.64] ;  /* 0x0000002402027981 */ /* 0x000ea2000c1e1100 */
[----:B------:R-:W-:Y:S02]  /*0300*/  IMAD.MOV.U32 R27, RZ, RZ, R0 ;  /* 0x000000ffff1b7224 */ /* 0x000fe400078e0000 */
[----:B------:R-:W-:Y:S01]  /*0310*/  VIADD R0, R0, 0x1 ;  /* 0x0000000100007836 */ /* 0x000fe20000000000 */
[----:B--2---:R-:W-:-:S13]  /*0320*/  ISETP.NE.AND P0, PT, R2, RZ, PT ;  /* 0x000000ff0200720c */ /* 0x004fda0003f05270 */
[----:B------:R-:W-:Y:S05]  /*0330*/  @P0 BRA `(.L_x_2) ;  /* 0xfffffffc00e40947 */ /* 0x000fea000383ffff */
[----:B------:R-:W-:Y:S05]  /*0340*/  BSYNC.RECONVERGENT B0 ;  /* 0x0000000000007941 */ /* 0x000fea0003800200 */
.L_x_1:
[----:B------:R-:W-:Y:S01]  /*0350*/  MOV R0, 0x8 ;  /* 0x0000000800007802 */ /* 0x000fe20000000f00 */
[----:B---3--:R-:W-:Y:S01]  /*0360*/  IMAD.MOV.U32 R5, RZ, RZ, RZ ;  /* 0x000000ffff057224 */ /* 0x008fe200078e00ff */
[----:B------:R-:W-:Y:S02]  /*0370*/  LOP3.LUT R4, R27, 0xfffffff8, RZ, 0xc0, !PT ;  /* 0xfffffff81b047812 */ /* 0x000fe400078ec0ff */
[----:B------:R0:W1:Y:S05]  /*0380*/  LDC.64 R2, c[0x4][R0] ;  /* 0x0100000000027b82 */ /* 0x00006a0000000a00 */
[----:B------:R-:W-:-:S07]  /*0390*/  LEPC R20, `(.L_x_3) ;  /* 0x000000001014794e */ /* 0x000fce0000000000 */
[----:B01----:R-:W-:Y:S05]  /*03a0*/  CALL.ABS.NOINC R2 ;  /* 0x0000000002007343 */ /* 0x003fea0003c00000 */
.L_x_3:
[----:B------:R-:W-:Y:S01]  /*03b0*/  ISETP.NE.AND P0, PT, R27, RZ, PT ;  /* 0x000000ff1b00720c */ /* 0x000fe20003f05270 */
[----:B------:R-:W-:Y:S01]  /*03c0*/  BSSY.RECONVERGENT B0, `(.L_x_4) ;  /* 0x0000047000007945 */ /* 0x000fe20003800200 */
[----:B------:R-:W-:Y:S01]  /*03d0*/  CS2R R10, SRZ ;  /* 0x00000000000a7805 */ /* 0x000fe2000001ff00 */
[----:B------:R-:W-:Y:S02]  /*03e0*/  IMAD.MOV.U32 R24, RZ, RZ, R4 ;  /* 0x000000ffff187224 */ /* 0x000fe400078e0004 */
[----:B------:R-:W-:-:S08]  /*03f0*/  IMAD.MOV.U32 R25, RZ, RZ, R5 ;  /* 0x000000ffff197224 */ /* 0x000fd000078e0005 */
[----:B------:R-:W-:Y:S05]  /*0400*/  @!P0 BRA `(.L_x_5) ;  /* 0x0000000400088947 */ /* 0x000fea0003800000 */
[----:B------:R-:W-:Y:S01]  /*0410*/  IMAD.MOV.U32 R8, RZ, RZ, 0x7 ;  /* 0x00000007ff087424 */ /* 0x000fe200078e00ff */
[----:B------:R-:W-:Y:S01]  /*0420*/  CS2R R10, SRZ ;  /* 0x00000000000a7805 */ /* 0x000fe2000001ff00 */
[----:B------:R-:W-:-:S07]  /*0430*/  IMAD.MOV.U32 R0, RZ, RZ, RZ ;  /* 0x000000ffff007224 */ /* 0x000fce00078e00ff */
.L_x_12:
[----:B------:R-:W0:Y:S01]  /*0440*/  LDCU.64 UR4, c[0x0][0x380] ;  /* 0x00007000ff0477ac */ /* 0x000e220008000a00 */
[----:B------:R-:W-:-:S04]  /*0450*/  LOP3.LUT P0, R9, R0, 0x7, RZ, 0xc0, !PT ;  /* 0x0000000700097812 */ /* 0x000fc8000780c0ff */
[----:B------:R-:W-:-:S13]  /*0460*/  ISETP.EQ.OR P0, PT, R0, RZ, P0 ;  /* 0x000000ff0000720c */ /* 0x000fda0000702670 */
[C---:B------:R-:W-:Y:S01]  /*0470*/  @!P0 LEA.HI R3, R0.reuse, 0xffffffff, RZ, 0x1d ;  /* 0xffffffff00038811 */ /* 0x040fe200078fe8ff */
[----:B------:R-:W-:Y:S01]  /*0480*/  @!P0 IMAD.MOV.U32 R4, RZ, RZ, R10 ;  /* 0x000000ffff048224 */ /* 0x000fe200078e000a */
[----:B0-----:R-:W-:Y:S01]  /*0490*/  IADD3 R6, P1, PT, R0, UR4, RZ ;  /* 0x0000000400067c10 */ /* 0x001fe2000ff3e0ff */
[----:B------:R-:W-:Y:S02]  /*04a0*/  @!P0 IMAD.MOV.U32 R5, RZ, RZ, R11 ;  /* 0x000000ffff058224 */ /* 0x000fe400078e000b */
[----:B------:R-:W-:-:S04]  /*04b0*/  @!P0 IMAD.WIDE.U32 R2, R3, 0x8, R24 ;  /* 0x0000000803028825 */ /* 0x000fc800078e0018 */
[----:B------:R-:W-:Y:S01]  /*04c0*/  IMAD.X R7, RZ, RZ, UR5, P1 ;  /* 0x00000005ff077e24 */ /* 0x000fe200088e06ff */
[----:B------:R0:W-:Y:S04]  /*04d0*/  @!P0 ST.E.64 desc[UR36][R2.64], R4 ;  /* 0x0000000402008985 */ /* 0x0001e8000c101b24 */
[----:B------:R0:W5:Y:S01]  /*04e0*/  LDG.E.U8 R6, desc[UR36][R6.64] ;  /* 0x0000002406067981 */ /* 0x000162000c1e1100 */
[----:B------:R-:W-:Y:S01]  /*04f0*/  ISETP.NE.AND P1, PT, R9, 0x7, PT ;  /* 0x000000070900780c */ /* 0x000fe20003f25270 */
[----:B------:R-:W-:Y:S01]  /*0500*/  BSSY.RECONVERGENT B1, `(.L_x_6) ;  /* 0x0000026000017945 */ /* 0x000fe20003800200 */
[----:B------:R-:W-:Y:S01]  /*0510*/  IMAD.MOV.U32 R9, RZ, RZ, 0x1 ;  /* 0x00000001ff097424 */ /* 0x000fe200078e00ff */
[----:B------:R-:W-:-:S10]  /*0520*/  @!P0 CS2R R10, SRZ ;  /* 0x00000000000a8805 */ /* 0x000fd4000001ff00 */
[----:B0-----:R-:W-:Y:S05]  /*0530*/  @!P1 BRA `(.L_x_7) ;  /* 0x0000000000889947 */ /* 0x001fea0003800000 */
[----:B------:R-:W-:Y:S01]  /*0540*/  LOP3.LUT R2, R8, 0x7, RZ, 0xc0, !PT ;  /* 0x0000000708027812 */ /* 0x000fe200078ec0ff */
[----:B------:R-:W-:-:S03]  /*0550*/  IMAD.MOV.U32 R9, RZ, RZ, 0x1 ;  /* 0x00000001ff097424 */ /* 0x000fc600078e00ff */
[----:B------:R-:W-:-:S04]  /*0560*/  VIMNMX.U16x2 R2, PT, PT, R2, 0x10001, !PT ;  /* 0x0001000102027848 */ /* 0x000fc80007fe0200 */
[----:B------:R-:W-:Y:S01]  /*0570*/  LOP3.LUT R5, R2, 0xffff, RZ, 0xc0, !PT ;  /* 0x0000ffff02057812 */ /* 0x000fe200078ec0ff */
[----:B------:R-:W-:-:S03]  /*0580*/  IMAD.MOV.U32 R2, RZ, RZ, RZ ;  /* 0x000000ffff027224 */ /* 0x000fc600078e00ff */
[----:B------:R-:W-:-:S13]  /*0590*/  ISETP.GT.AND P0, PT, R5, RZ, PT ;  /* 0x000000ff0500720c */ /* 0x000fda0003f04270 */
[----:B------:R-:W-:Y:S05]  /*05a0*/  @!P0 BRA `(.L_x_8) ;  /* 0x00000000005c8947 */ /* 0x000fea0003800000 */
[----:B------:R-:W-:Y:S01]  /*05b0*/  IMAD.IADD R3, R5, 0x1, -R2 ;  /* 0x0000000105037824 */ /* 0x000fe200078e0a02 */
[----:B------:R-:W-:Y:S01]  /*05c0*/  BSSY.RECONVERGENT B2, `(.L_x_9) ;  /* 0x000000d000027945 */ /* 0x000fe20003800200 */
[----:B------:R-:W-:-:S03]  /*05d0*/  PLOP3.LUT P0, PT, PT, PT, PT, 0x80, 0x8 ;  /* 0x000000000008781c */ /* 0x000fc60003f0f070 */
[----:B------:R-:W-:-:S13]  /*05e0*/  ISETP.GT.AND P1, PT, R3, 0x3, PT ;  /* 0x000000030300780c */ /* 0x000fda0003f24270 */
[----:B------:R-:W-:Y:S05]  /*05f0*/  @!P1 BRA `(.L_x_10) ;  /* 0x0000000000249947 */ /* 0x000fea0003800000 */
[----:B------:R-:W-:Y:S01]  /*0600*/  PLOP3.LUT P0, PT, PT, PT, PT, 0x8, 0x80 ;  /* 0x000000000080781c */ /* 0x000fe20003f0e170 */
[----:B------:R-:W-:-:S12]  /*0610*/  VIADD R7, R5, 0xfffffffd ;  /* 0xfffffffd05077836 */ /* 0x000fd80000000000 */
.L_x_11:
[----:B------:R-:W-:Y:S02]  /*0620*/  VIADD R2, R2, 0x4 ;  /* 0x0000000402027836 */ /* 0x000fe40000000000 */
[----:B------:R-:W-:-:S03]  /*0630*/  IMAD.SHL.U32 R3, R9, 0x10, RZ ;  /* 0x0000001009037824 */ /* 0x000fc600078e00ff */
[----:B------:R-:W-:Y:S01]  /*0640*/  ISETP.GE.AND P1, PT, R2, R7, PT ;  /* 0x000000070200720c */ /* 0x000fe20003f26270 */
[----:B------:R-:W-:-:S04]  /*0650*/  IMAD.SHL.U32 R3, R3, 0x10, RZ ;  /* 0x0000001003037824 */ /* 0x000fc800078e00ff */
[----:B------:R-:W-:-:S04]  /*0660*/  IMAD.SHL.U32 R3, R3, 0x10, RZ ;  /* 0x0000001003037824 */ /* 0x000fc800078e00ff */
[----:B------:R-:W-:-:S04]  /*0670*/  IMAD.SHL.U32 R9, R3, 0x10, RZ ;  /* 0x0000001003097824 */ /* 0x000fc800078e00ff */
[----:B------:R-:W-:Y:S05]  /*0680*/  @!P1 BRA `(.L_x_11) ;  /* 0xfffffffc00e49947 */ /* 0x000fea000383ffff */
.L_x_10:
[----:B------:R-:W-:Y:S05]  /*0690*/  BSYNC.RECONVERGENT B2 ;  /* 0x0000000000027941 */ /* 0x000fea0003800200 */
.L_x_9:
[----:B------:R-:W-:-:S05]  /*06a0*/  IMAD.IADD R3, R5, 0x1, -R2 ;  /* 0x0000000105037824 */ /* 0x000fca00078e0a02 */
[----:B------:R-:W-:-:S13]  /*06b0*/  ISETP.GT.AND P1, PT, R3, 0x1, PT ;  /* 0x000000010300780c */ /* 0x000fda0003f24270 */
[----:B------:R-:W-:Y:S01]  /*06c0*/  @P1 VIADD R2, R2, 0x2 ;  /* 0x0000000202021836 */ /* 0x000fe20000000000 */
[----:B------:R-:W-:Y:S01]  /*06d0*/  @P1 PLOP3.LUT P0, PT, PT, PT, PT, 0x8, 0x80 ;  /* 0x000000000080181c */ /* 0x000fe20003f0e170 */
[----:B------:R-:W-:-:S03]  /*06e0*/  @P1 IMAD.SHL.U32 R3, R9, 0x10, RZ ;  /* 0x0000001009031824 */ /* 0x000fc600078e00ff */
[----:B------:R-:W-:Y:S01]  /*06f0*/  ISETP.NE.OR P0, PT, R2, R5, P0 ;  /* 0x000000050200720c */ /* 0x000fe20000705670 */
[----:B------:R-:W-:-:S12]  /*0700*/  @P1 IMAD.SHL.U32 R9, R3, 0x10, RZ ;  /* 0x0000001003091824 */ /* 0x000fd800078e00ff */
[----:B------:R-:W-:Y:S05]  /*0710*/  @!P0 BRA `(.L_x_7) ;  /* 0x0000000000108947 */ /* 0x000fea0003800000 */
.L_x_8:
[----:B------:R-:W-:Y:S02]  /*0720*/  VIADD R2, R2, 0x1 ;  /* 0x0000000102027836 */ /* 0x000fe40000000000 */
[----:B------:R-:W-:-:S03]  /*0730*/  IMAD.SHL.U32 R9, R9, 0x10, RZ ;  /* 0x0000001009097824 */ /* 0x000fc600078e00ff */
[----:B------:R-:W-:-:S13]  /*0740*/  ISETP.NE.AND P0, PT, R2, R5, PT ;  /* 0x000000050200720c */ /* 0x000fda0003f05270 */
[----:B------:R-:W-:Y:S05]  /*0750*/  @P0 BRA `(.L_x_8) ;  /* 0xfffffffc00f00947 */ /* 0x000fea000383ffff */
.L_x_7:
[----:B------:R-:W-:Y:S05]  /*0760*/  BSYNC.RECONVERGENT B1 ;  /* 0x0000000000017941 */ /* 0x000fea0003800200 */
.L_x_6:
[----:B------:R-:W-:Y:S01]  /*0770*/  IMAD.MOV.U32 R3, RZ, RZ, -0x37 ;  /* 0xffffffc9ff037424 */ /* 0x000fe200078e00ff */
[----:B-----5:R-:W-:Y:S01]  /*0780*/  ISETP.GT.U32.AND P0, PT, R6, 0x40, PT ;  /* 0x000000400600780c */ /* 0x020fe20003f04070 */
[----:B------:R-:W-:Y:S01]  /*0790*/  VIADD R0, R0, 0x1 ;  /* 0x0000000100007836 */ /* 0x000fe20000000000 */
[----:B------:R-:W-:Y:S01]  /*07a0*/  LOP3.LUT R2, R6, 0xff, RZ, 0xc0, !PT ;  /* 0x000000ff06027812 */ /* 0x000fe200078ec0ff */
[----:B------:R-:W-:Y:S01]  /*07b0*/  VIADD R8, R8, 0x7 ;  /* 0x0000000708087836 */ /* 0x000fe20000000000 */
[----:B------:R-:W-:Y:S02]  /*07c0*/  SEL R3, R3, 0xffffffd0, P0 ;  /* 0xffffffd003037807 */ /* 0x000fe40000000000 */
[----:B------:R-:W-:-:S03]  /*07d0*/  ISETP.NE.AND P0, PT, R0, R27, PT ;  /* 0x0000001b0000720c */ /* 0x000fc60003f05270 */
[----:B------:R-:W-:-:S04]  /*07e0*/  IMAD.IADD R2, R2, 0x1, R3 ;  /* 0x0000000102027824 */ /* 0x000fc800078e0203 */
[----:B------:R-:W-:-:S05]  /*07f0*/  IMAD R9, R9, R2, RZ ;  /* 0x0000000209097224 */ /* 0x000fca00078e02ff */
[----:B------:R-:W-:-:S05]  /*0800*/  IADD3 R10, P1, PT, R9, R10, RZ ;  /* 0x0000000a090a7210 */ /* 0x000fca0007f3e0ff */
[----:B------:R-:W-:Y:S01]  /*0810*/  IMAD.X R11, RZ, RZ, R11, P1 ;  /* 0x000000ffff0b7224 */ /* 0x000fe200008e060b */
[----:B------:R-:W-:Y:S07]  /*0820*/  @P0 BRA `(.L_x_12) ;  /* 0xfffffffc00040947 */ /* 0x000fee000383ffff */
.L_x_5:
[----:B------:R-:W-:Y:S05]  /*0830*/  BSYNC.RECONVERGENT B0 ;  /* 0x0000000000007941 */ /* 0x000fea0003800200 */
.L_x_4:
[----:B------:R-:W-:Y:S01]  /*0840*/  IMAD.MOV.U32 R2, RZ, RZ, R10 ;  /* 0x000000ffff027224 */ /* 0x000fe200078e000a */
[----:B------:R-:W-:Y:S01]  /*0850*/  MOV R0, 0x8 ;  /* 0x0000000800007802 */ /* 0x000fe20000000f00 */
[----:B------:R-:W-:Y:S01]  /*0860*/  IMAD.MOV.U32 R3, RZ, RZ, R11 ;  /* 0x000000ffff037224 */ /* 0x000fe200078e000b */
[C---:B------:R-:W-:Y:S02]  /*0870*/  LOP3.LUT P0, RZ, R27.reuse, 0x78, RZ, 0xc0, !PT ;  /* 0x000000781bff7812 */ /* 0x040fe4000780c0ff */
[----:B------:R0:W1:Y:S01]  /*0880*/  LDC.64 R6, c[0x4][R0] ;  /* 0x0100000000067b82 */ /* 0x0000620000000a00 */
[--C-:B------:R-:W-:Y:S01]  /*0890*/  SHF.R.U32.HI R4, RZ, 0x7, R27.reuse ;  /* 0x00000007ff047819 */ /* 0x100fe2000001161b */
[----:B------:R0:W-:Y:S01]  /*08a0*/  ST.E.64 desc[UR36][R24.64+0x38], R2 ;  /* 0x0000380218007985 */ /* 0x0001e2000c101b24 */
[----:B------:R-:W-:Y:S02]  /*08b0*/  LEA.HI R19, R27, 0x1, RZ, 0x19 ;  /* 0x000000011b137811 */ /* 0x000fe400078fc8ff */
[----:B------:R-:W-:-:S06]  /*08c0*/  SHF.R.U32.HI R27, RZ, 0x3, R27 ;  /* 0x00000003ff1b7819 */ /* 0x000fcc000001161b */
[----:B------:R-:W-:-:S04]  /*08d0*/  @!P0 IMAD.MOV R19, RZ, RZ, R4 ;  /* 0x000000ffff138224 */ /* 0x000fc800078e0204 */
[----:B------:R-:W-:-:S07]  /*08e0*/  IMAD.WIDE.U32 R4, R19, 0x80, RZ ;  /* 0x0000008013047825 */ /* 0x000fce00078e00ff */
[----:B------:R-:W-:-:S07]  /*08f0*/  LEPC R20, `(.L_x_13) ;  /* 0x000000001014794e */ /* 0x000fce0000000000 */
[----:B01----:R-:W-:Y:S05]  /*0900*/  CALL.ABS.NOINC R6 ;  /* 0x0000000006007343 */ /* 0x003fea0003c00000 */
.L_x_13:
[----:B------:R-:W-:Y:S01]  /*0910*/  ISETP.NE.AND P0, PT, R19, RZ, PT ;  /* 0x000000ff1300720c */ /* 0x000fe20003f05270 */
[----:B------:R-:W-:-:S12]  /*0920*/  BSSY.RECONVERGENT B0, `(.L_x_14) ;  /* 0x0000127000007945 */ /* 0x000fd80003800200 */
[----:B------:R-:W-:Y:S05]  /*0930*/  @!P0 BRA `(.L_x_15) ;  /* 0x0000001000848947 */ /* 0x000fea0003800000 */
[----:B------:R-:W-:Y:S01]  /*0940*/  IMAD.WIDE.U32 R30, R19, 0x10, RZ ;  /* 0x00000010131e7825 */ /* 0x000fe200078e00ff */
[----:B------:R-:W-:Y:S03]  /*0950*/  BSSY.RECONVERGENT B1, `(.L_x_16) ;  /* 0x0000056000017945 */ /* 0x000fe60003800200 */
[C---:B------:R-:W-:Y:S01]  /*0960*/  IMAD.SHL.U32 R2, R27.reuse, 0x20, RZ ;  /* 0x000000201b027824 */ /* 0x040fe200078e00ff */
[C---:B------:R-:W-:Y:S01]  /*0970*/  ISETP.GT.U32.AND P0, PT, R30.reuse, 0x1, PT ;  /* 0x000000011e00780c */ /* 0x040fe20003f04070 */
[----:B------:R-:W-:Y:S01]  /*0980*/  IMAD.MOV.U32 R32, RZ, RZ, RZ ;  /* 0x000000ffff207224 */ /* 0x000fe200078e00ff */
[C---:B------:R-:W-:Y:S01]  /*0990*/  IADD3 R0, P1, PT, R30.reuse, -0x1, RZ ;  /* 0xffffffff1e007810 */ /* 0x040fe20007f3e0ff */
[--C-:B------:R-:W-:Y:S01]  /*09a0*/  IMAD.WIDE.U32 R6, R27, 0x8, R4.reuse ;  /* 0x000000081b067825 */ /* 0x100fe200078e0004 */
[C---:B------:R-:W-:Y:S02]  /*09b0*/  ISETP.GT.U32.AND.EX P0, PT, R31.reuse, RZ, PT, P0 ;  /* 0x000000ff1f00720c */ /* 0x040fe40003f04100 */
[----:B------:R-:W-:Y:S01]  /*09c0*/  IADD3.X R18, PT, PT, R31, -0x1, RZ, P1, !PT ;  /* 0xffffffff1f127810 */ /* 0x000fe20000ffe4ff */
[----:B------:R-:W-:Y:S01]  /*09d0*/  IMAD.MOV.U32 R31, RZ, RZ, RZ ;  /* 0x000000ffff1f7224 */ /* 0x000fe200078e00ff */
[----:B------:R-:W-:Y:S01]  /*09e0*/  SEL R30, R30, 0x1, P0 ;  /* 0x000000011e1e7807 */ /* 0x000fe20000000000 */
[----:B------:R-:W-:-:S03]  /*09f0*/  IMAD.WIDE.U32 R10, R19, 0x80, R4 ;  /* 0x00000080130a7825 */ /* 0x000fc600078e0004 */
[----:B------:R-:W-:Y:S01]  /*0a00*/  LOP3.LUT R26, R30, 0x3ffffff0, RZ, 0xc0, !PT ;  /* 0x3ffffff01e1a7812 */ /* 0x000fe200078ec0ff */
[----:B------:R-:W-:-:S07]  /*0a10*/  IMAD.MOV.U32 R3, RZ, RZ, RZ ;  /* 0x000000ffff037224 */ /* 0x000fce00078e00ff */
.L_x_21:
[C---:B------:R-:W-:Y:S01]  /*0a20*/  IMAD.SHL.U32 R21, R32.reuse, 0x8, RZ ;  /* 0x0000000820157824 */ /* 0x040fe200078e00ff */
[----:B------:R-:W-:Y:S02]  /*0a30*/  ISETP.GT.U32.AND P1, PT, R27, R32, PT ;  /* 0x000000201b00720c */ /* 0x000fe40003f24070 */
[----:B------:R-:W-:Y:S02]  /*0a40*/  SHF.L.U64.HI R9, R32, 0x3, R31 ;  /* 0x0000000320097819 */ /* 0x000fe4000001021f */
[----:B------:R-:W-:-:S05]  /*0a50*/  IADD3 R12, P0, PT, R24, R21, RZ ;  /* 0x00000015180c7210 */ /* 0x000fca0007f1e0ff */
[----:B------:R-:W-:-:S05]  /*0a60*/  IMAD.X R13, R25, 0x1, R9, P0 ;  /* 0x00000001190d7824 */ /* 0x000fca00000e0609 */
[----:B------:R-:W2:Y:S01]  /*0a70*/  @P1 LD.E.64 R28, desc[UR36][R12.64] ;  /* 0x000000240c1c1980 */ /* 0x000ea2000c101b00 */
[-C--:B------:R-:W-:Y:S01]  /*0a80*/  ISETP.GT.U32.AND P0, PT, R0, R32.reuse, PT ;  /* 0x000000200000720c */ /* 0x080fe20003f04070 */
[----:B------:R-:W-:Y:S01]  /*0a90*/  VIADD R20, R32, 0x1 ;  /* 0x0000000120147836 */ /* 0x000fe20000000000 */
[-C--:B------:R-:W-:Y:S02]  /*0aa0*/  ISETP.NE.AND P3, PT, R27, R32.reuse, PT ;  /* 0x000000201b00720c */ /* 0x080fe40003f65270 */
[----:B------:R-:W-:Y:S02]  /*0ab0*/  ISETP.GT.U32.AND.EX P0, PT, R18, R31, PT, P0 ;  /* 0x0000001f1200720c */ /* 0x000fe40003f04100 */
[----:B------:R-:W-:Y:S02]  /*0ac0*/  IADD3 R8, P4, PT, R4, R21, RZ ;  /* 0x0000001504087210 */ /* 0x000fe40007f9e0ff */
[----:B------:R-:W-:Y:S02]  /*0ad0*/  LOP3.LUT R21, R21, 0xffffffe0, RZ, 0xc0, !PT ;  /* 0xffffffe015157812 */ /* 0x000fe400078ec0ff */
[----:B------:R-:W-:-:S02]  /*0ae0*/  ISETP.GE.U32.OR P0, PT, R27, R32, !P0 ;  /* 0x000000201b00720c */ /* 0x000fc40004706470 */
[----:B------:R-:W-:Y:S02]  /*0af0*/  ISETP.GE.U32.AND P2, PT, R20, R27, PT ;  /* 0x0000001b1400720c */ /* 0x000fe40003f46070 */
[----:B------:R-:W-:Y:S01]  /*0b00*/  LOP3.LUT R33, R9, 0x7, RZ, 0xc0, !PT ;  /* 0x0000000709217812 */ /* 0x000fe200078ec0ff */
[----:B------:R-:W-:Y:S01]  /*0b10*/  IMAD.X R9, R5, 0x1, R9, P4 ;  /* 0x0000000105097824 */ /* 0x000fe200020e0609 */
[----:B------:R-:W-:Y:S01]  /*0b20*/  IADD3 R14, P5, PT, R24, R21, RZ ;  /* 0x00000015180e7210 */ /* 0x000fe20007fbe0ff */
[----:B------:R-:W-:Y:S02]  /*0b30*/  @!P3 IMAD.MOV.U32 R36, RZ, RZ, -0x80000000 ;  /* 0x80000000ff24b424 */ /* 0x000fe400078e00ff */
[----:B------:R-:W-:Y:S02]  /*0b40*/  @!P3 IMAD.MOV.U32 R37, RZ, RZ, 0x0 ;  /* 0x00000000ff25b424 */ /* 0x000fe400078e00ff */
[----:B------:R-:W-:Y:S01]  /*0b50*/  IMAD.X R15, R25, 0x1, R33, P5 ;  /* 0x00000001190f7824 */ /* 0x000fe200028e0621 */
[----:B--2---:R0:W-:Y:S04]  /*0b60*/  @P1 ST.E.64 desc[UR36][R8.64], R28 ;  /* 0x0000001c08001985 */ /* 0x0041e8000c101b24 */
[----:B------:R1:W-:Y:S04]  /*0b70*/  @!P3 ST.E.64 desc[UR36][R6.64], R36 ;  /* 0x000000240600b985 */ /* 0x0003e8000c101b24 */
[----:B------:R2:W-:Y:S04]  /*0b80*/  @!P0 ST.E.64 desc[UR36][R8.64], RZ ;  /* 0x000000ff08008985 */ /* 0x0005e8000c101b24 */
[----:B------:R-:W3:Y:S01]  /*0b90*/  @!P2 LD.E.64 R34, desc[UR36][R14.64+0x8] ;  /* 0x000008240e22a980 */ /* 0x000ee2000c101b00 */
[----:B------:R-:W-:Y:S01]  /*0ba0*/  ISETP.GT.U32.AND P0, PT, R0, R20, PT ;  /* 0x000000140000720c */ /* 0x000fe20003f04070 */
[----:B------:R-:W-:Y:S01]  /*0bb0*/  VIADD R38, R32, 0x2 ;  /* 0x0000000220267836 */ /* 0x000fe20000000000 */
[----:B------:R-:W-:Y:S01]  /*0bc0*/  ISETP.NE.AND P4, PT, R20, R27, PT ;  /* 0x0000001b1400720c */ /* 0x000fe20003f85270 */
[----:B------:R-:W-:Y:S01]  /*0bd0*/  BSSY.RECONVERGENT B2, `(.L_x_17) ;  /* 0x0000014000027945 */ /* 0x000fe20003800200 */
[----:B------:R-:W-:-:S02]  /*0be0*/  ISETP.GT.U32.AND.EX P0, PT, R18, RZ, PT, P0 ;  /* 0x000000ff1200720c */ /* 0x000fc40003f04100 */
[----:B------:R-:W-:Y:S02]  /*0bf0*/  IADD3 R20, P1, PT, R4, R21, RZ ;  /* 0x0000001504147210 */ /* 0x000fe40007f3e0ff */
[----:B------:R-:W-:Y:S02]  /*0c00*/  ISETP.GT.U32.OR P0, PT, R27, R32, !P0 ;  /* 0x000000201b00720c */ /* 0x000fe40004704470 */
[CC--:B------:R-:W-:Y:S01]  /*0c10*/  ISETP.GE.U32.AND P5, PT, R38.reuse, R27.reuse, PT ;  /* 0x0000001b2600720c */ /* 0x0c0fe20003fa6070 */
[----:B------:R-:W-:Y:S01]  /*0c20*/  IMAD.X R21, R5, 0x1, R33, P1 ;  /* 0x0000000105157824 */ /* 0x000fe200008e0621 */
[----:B------:R-:W-:Y:S02]  /*0c30*/  ISETP.NE.AND P3, PT, R38, R27, PT ;  /* 0x0000001b2600720c */ /* 0x000fe40003f65270 */
[----:B------:R-:W-:Y:S01]  /*0c40*/  ISETP.GT.U32.AND P6, PT, R0, R38, PT ;  /* 0x000000260000720c */ /* 0x000fe20003fc4070 */
[----:B0-----:R-:W-:Y:S02]  /*0c50*/  @!P4 IMAD.MOV.U32 R28, RZ, RZ, -0x80000000 ;  /* 0x80000000ff1cc424 */ /* 0x001fe400078e00ff */
[----:B------:R-:W-:Y:S01]  /*0c60*/  @!P4 IMAD.MOV.U32 R29, RZ, RZ, 0x0 ;  /* 0x00000000ff1dc424 */ /* 0x000fe200078e00ff */
[----:B------:R-:W-:-:S04]  /*0c70*/  ISETP.GT.U32.AND.EX P6, PT, R18, RZ, PT, P6 ;  /* 0x000000ff1200720c */ /* 0x000fc80003fc4160 */
[----:B------:R-:W-:-:S03]  /*0c80*/  ISETP.LE.U32.OR P1, PT, R38, R27, !P6 ;  /* 0x0000001b2600720c */ /* 0x000fc60007723470 */
[----:B-1----:R-:W-:Y:S02]  /*0c90*/  @!P3 IMAD.MOV.U32 R36, RZ, RZ, -0x80000000 ;  /* 0x80000000ff24b424 */ /* 0x002fe400078e00ff */
[----:B------:R-:W-:Y:S01]  /*0ca0*/  @!P3 IMAD.MOV.U32 R37, RZ, RZ, 0x0 ;  /* 0x00000000ff25b424 */ /* 0x000fe200078e00ff */
[----:B---3--:R2:W-:Y:S04]  /*0cb0*/  @!P2 ST.E.64 desc[UR36][R20.64+0x8], R34 ;  /* 0x000008221400a985 */ /* 0x0085e8000c101b24 */
[----:B------:R2:W-:Y:S04]  /*0cc0*/  @!P4 ST.E.64 desc[UR36][R6.64], R28 ;  /* 0x0000001c0600c985 */ /* 0x0005e8000c101b24 */
[----:B------:R2:W-:Y:S01]  /*0cd0*/  @!P0 ST.E.64 desc[UR36][R20.64+0x8], RZ ;  /* 0x000008ff14008985 */ /* 0x0005e2000c101b24 */
[----:B------:R-:W-:Y:S05]  /*0ce0*/  @P5 BRA `(.L_x_18) ;  /* 0x0000000000085947 */ /* 0x000fea0003800000 */
[----:B--2---:R-:W2:Y:S04]  /*0cf0*/  LD.E.64 R28, desc[UR36][R14.64+0x10] ;  /* 0x000010240e1c7980 */ /* 0x004ea8000c101b00 */
[----:B--2---:R0:W-:Y:S02]  /*0d00*/  ST.E.64 desc[UR36][R20.64+0x10], R28 ;  /* 0x0000101c14007985 */ /* 0x0041e4000c101b24 */
.L_x_18:
[----:B------:R-:W-:Y:S05]  /*0d10*/  BSYNC.RECONVERGENT B2 ;  /* 0x0000000000027941 */ /* 0x000fea0003800200 */
.L_x_17:
[----:B------:R1:W-:Y:S01]  /*0d20*/  @!P3 ST.E.64 desc[UR36][R6.64], R36 ;  /* 0x000000240600b985 */ /* 0x0003e2000c101b24 */
[----:B0-2---:R-:W-:Y:S01]  /*0d30*/  VIADD R28, R32, 0x3 ;  /* 0x00000003201c7836 */ /* 0x005fe20000000000 */
[----:B------:R-:W-:Y:S02]  /*0d40*/  BSSY.RECONVERGENT B2, `(.L_x_19) ;  /* 0x0000006000027945 */ /* 0x000fe40003800200 */
[----:B------:R1:W-:Y:S02]  /*0d50*/  @!P1 ST.E.64 desc[UR36][R20.64+0x10], RZ ;  /* 0x000010ff14009985 */ /* 0x0003e4000c101b24 */
[----:B------:R-:W-:-:S13]  /*0d60*/  ISETP.GE.U32.AND P0, PT, R28, R27, PT ;  /* 0x0000001b1c00720c */ /* 0x000fda0003f06070 */
[----:B-1----:R-:W-:Y:S05]  /*0d70*/  @P0 BRA `(.L_x_20) ;  /* 0x0000000000080947 */ /* 0x002fea0003800000 */
[----:B------:R-:W2:Y:S04]  /*0d80*/  LD.E.64 R14, desc[UR36][R14.64+0x18] ;  /* 0x000018240e0e7980 */ /* 0x000ea8000c101b00 */
[----:B--2---:R0:W-:Y:S02]  /*0d90*/  ST.E.64 desc[UR36][R20.64+0x18], R14 ;  /* 0x0000180e14007985 */ /* 0x0041e4000c101b24 */
.L_x_20:
[----:B------:R-:W-:Y:S05]  /*0da0*/  BSYNC.RECONVERGENT B2 ;  /* 0x0000000000027941 */ /* 0x000fea0003800200 */
.L_x_19:
[-C--:B------:R-:W-:Y:S02]  /*0db0*/  ISETP.GT.U32.AND P0, PT, R0, R28.reuse, PT ;  /* 0x0000001c0000720c */ /* 0x080fe40003f04070 */
[-C--:B------:R-:W-:Y:S02]  /*0dc0*/  ISETP.NE.AND P2, PT, R28, R27.reuse, PT ;  /* 0x0000001b1c00720c */ /* 0x080fe40003f45270 */
[----:B------:R-:W-:Y:S02]  /*0dd0*/  ISETP.GT.U32.AND.EX P0, PT, R18, RZ, PT, P0 ;  /* 0x000000ff1200720c */ /* 0x000fe40003f04100 */
[----:B------:R-:W-:Y:S02]  /*0de0*/  ISETP.NE.U32.AND P1, PT, R0, R28, PT ;  /* 0x0000001c0000720c */ /* 0x000fe40003f25070 */
[----:B------:R-:W-:Y:S02]  /*0df0*/  ISETP.LE.U32.OR P0, PT, R28, R27, !P0 ;  /* 0x0000001b1c00720c */ /* 0x000fe40004703470 */
[----:B------:R-:W-:-:S05]  /*0e00*/  ISETP.NE.AND.EX P1, PT, R18, RZ, PT, P1 ;  /* 0x000000ff1200720c */ /* 0x000fca0003f25310 */
[----:B0-----:R-:W-:Y:S02]  /*0e10*/  @!P2 IMAD.MOV.U32 R14, RZ, RZ, -0x80000000 ;  /* 0x80000000ff0ea424 */ /* 0x001fe400078e00ff */
[----:B------:R-:W-:-:S05]  /*0e20*/  @!P2 IMAD.MOV.U32 R15, RZ, RZ, 0x0 ;  /* 0x00000000ff0fa424 */ /* 0x000fca00078e00ff */
[----:B------:R0:W-:Y:S04]  /*0e30*/  @!P2 ST.E.64 desc[UR36][R6.64], R14 ;  /* 0x0000000e0600a985 */ /* 0x0001e8000c101b24 */
[----:B------:R0:W-:Y:S01]  /*0e40*/  @!P0 ST.E.64 desc[UR36][R20.64+0x18], RZ ;  /* 0x000018ff14008985 */ /* 0x0001e2000c101b24 */
[----:B------:R-:W-:-:S03]  /*0e50*/  IADD3 R32, P0, PT, R32, 0x4, RZ ;  /* 0x0000000420207810 */ /* 0x000fc60007f1e0ff */
[----:B------:R0:W-:Y:S02]  /*0e60*/  @!P1 ST.E.64 desc[UR36][R10.64+-0x8], R2 ;  /* 0xfffff8020a009985 */ /* 0x0001e4000c101b24 */
[----:B------:R-:W-:Y:S01]  /*0e70*/  IMAD.X R31, RZ, RZ, R31, P0 ;  /* 0x000000ffff1f7224 */ /* 0x000fe200000e061f */
[----:B------:R-:W-:-:S04]  /*0e80*/  ISETP.NE.U32.AND P0, PT, R32, R26, PT ;  /* 0x0000001a2000720c */ /* 0x000fc80003f05070 */
[----:B------:R-:W-:-:S13]  /*0e90*/  ISETP.NE.AND.EX P0, PT, R31, RZ, PT, P0 ;  /* 0x000000ff1f00720c */ /* 0x000fda0003f05300 */
[----:B0-----:R-:W-:Y:S05]  /*0ea0*/  @P0 BRA `(.L_x_21) ;  /* 0xfffffff800dc0947 */ /* 0x001fea000383ffff */
[----:B------:R-:W-:Y:S05]  /*0eb0*/  BSYNC.RECONVERGENT B1 ;  /* 0x0000000000017941 */ /* 0x000fea0003800200 */
.L_x_16:
[----:B------:R-:W-:Y:S01]  /*0ec0*/  LOP3.LUT R30, R30, 0x1, RZ, 0xc0, !PT ;  /* 0x000000011e1e7812 */ /* 0x000fe200078ec0ff */
[----:B------:R-:W-:Y:S03]  /*0ed0*/  BSSY.RECONVERGENT B1, `(.L_x_22) ;  /* 0x0000012000017945 */ /* 0x000fe60003800200 */
[----:B------:R-:W-:-:S04]  /*0ee0*/  ISETP.NE.U32.AND P0, PT, R30, 0x1, PT ;  /* 0x000000011e00780c */ /* 0x000fc80003f05070 */
[----:B------:R-:W-:-:S13]  /*0ef0*/  ISETP.NE.U32.AND.EX P0, PT, RZ, RZ, PT, P0 ;  /* 0x000000ffff00720c */ /* 0x000fda0003f05100 */
[----:B------:R-:W-:Y:S05]  /*0f00*/  @P0 BRA `(.L_x_23) ;  /* 0x0000000000380947 */ /* 0x000fea0003800000 */
[CC--:B------:R-:W-:Y:S01]  /*0f10*/  ISETP.GT.U32.AND P1, PT, R27.reuse, R26.reuse, PT ;  /* 0x0000001a1b00720c */ /* 0x0c0fe20003f24070 */
[----:B------:R-:W-:Y:S01]  /*0f20*/  BSSY.RECONVERGENT B2, `(.L_x_24) ;  /* 0x000000a000027945 */ /* 0x000fe20003800200 */
[-C--:B------:R-:W-:Y:S02]  /*0f30*/  ISETP.NE.AND P2, PT, R27, R26.reuse, PT ;  /* 0x0000001a1b00720c */ /* 0x080fe40003f45270 */
[----:B------:R-:W-:-:S04]  /*0f40*/  ISETP.GT.U32.AND P0, PT, R0, R26, PT ;  /* 0x0000001a0000720c */ /* 0x000fc80003f04070 */
[----:B------:R-:W-:-:S04]  /*0f50*/  ISETP.GT.U32.AND.EX P0, PT, R18, RZ, PT, P0 ;  /* 0x000000ff1200720c */ /* 0x000fc80003f04100 */
[----:B------:R-:W-:-:S03]  /*0f60*/  ISETP.GE.U32.OR P0, PT, R27, R26, !P0 ;  /* 0x0000001a1b00720c */ /* 0x000fc60004706470 */
[----:B------:R-:W-:Y:S02]  /*0f70*/  @!P2 IMAD.MOV.U32 R2, RZ, RZ, -0x80000000 ;  /* 0x80000000ff02a424 */ /* 0x000fe400078e00ff */
[----:B------:R-:W-:Y:S01]  /*0f80*/  @!P2 IMAD.MOV.U32 R3, RZ, RZ, 0x0 ;  /* 0x00000000ff03a424 */ /* 0x000fe200078e00ff */
[----:B------:R-:W-:Y:S07]  /*0f90*/  @!P1 BRA `(.L_x_25) ;  /* 0x0000000000089947 */ /* 0x000fee0003800000 */
[----:B------:R-:W2:Y:S04]  /*0fa0*/  LD.E.64 R12, desc[UR36][R12.64+0x20] ;  /* 0x000020240c0c7980 */ /* 0x000ea8000c101b00 */
[----:B--2---:R0:W-:Y:S02]  /*0fb0*/  ST.E.64 desc[UR36][R8.64+0x20], R12 ;  /* 0x0000200c08007985 */ /* 0x0041e4000c101b24 */
.L_x_25:
[----:B------:R-:W-:Y:S05]  /*0fc0*/  BSYNC.RECONVERGENT B2 ;  /* 0x0000000000027941 */ /* 0x000fea0003800200 */
.L_x_24:
[----:B------:R1:W-:Y:S04]  /*0fd0*/  @!P2 ST.E.64 desc[UR36][R6.64], R2 ;  /* 0x000000020600a985 */ /* 0x0003e8000c101b24 */
[----:B------:R1:W-:Y:S02]  /*0fe0*/  @!P0 ST.E.64 desc[UR36][R8.64+0x20], RZ ;  /* 0x000020ff08008985 */ /* 0x0003e4000c101b24 */
.L_x_23:
[----:B------:R-:W-:Y:S05]  /*0ff0*/  BSYNC.RECONVERGENT B1 ;  /* 0x0000000000017941 */ /* 0x000fea0003800200 */
.L_x_22:
[----:B------:R-:W2:Y:S01]  /*1000*/  S2UR UR5, SR_CgaCtaId ;  /* 0x00000000000579c3 */ /* 0x000ea20000008800 */
[----:B------:R-:W-:Y:S02]  /*1010*/  UMOV UR4, 0x400 ;  /* 0x0000040000047882 */ /* 0x000fe40000000000 */
[----:B--2---:R-:W-:-:S09]  /*1020*/  ULEA UR4, UR5, UR4, 0x18 ;  /* 0x0000000405047291 */ /* 0x004fd2000f8ec0ff */
[----:B------:R2:W-:Y:S04]  /*1030*/  STS.64 [UR4], R4 ;  /* 0x00000004ff007988 */ /* 0x0005e80008000a04 */
[----:B-1----:R2:W5:Y:S04]  /*1040*/  LD.E R2, desc[UR36][R22.64+0x18] ;  /* 0x0000182416027980 */ /* 0x002568000c101900 */
[----:B------:R2:W5:Y:S04]  /*1050*/  LD.E R6, desc[UR36][R22.64+0x38] ;  /* 0x0000382416067980 */ /* 0x000568000c101900 */
[----:B------:R2:W5:Y:S04]  /*1060*/  LD.E.64 R32, desc[UR36][R22.64] ;  /* 0x0000002416207980 */ /* 0x000568000c101b00 */
[----:B------:R2:W5:Y:S04]  /*1070*/  LD.E.64 R30, desc[UR36][R22.64+0x8] ;  /* 0x00000824161e7980 */ /* 0x000568000c101b00 */
[----:B------:R2:W5:Y:S04]  /*1080*/  LD.E.64 R28, desc[UR36][R22.64+0x10] ;  /* 0x00001024161c7980 */ /* 0x000568000c101b00 */
[----:B------:R2:W5:Y:S04]  /*1090*/  LD.E.64 R26, desc[UR36][R22.64+0x20] ;  /* 0x00002024161a7980 */ /* 0x000568000c101b00 */
[----:B------:R2:W5:Y:S04]  /*10a0*/  LD.E.64 R24, desc[UR36][R22.64+0x28] ;  /* 0x0000282416187980 */ /* 0x000568000c101b00 */
[----:B------:R2:W5:Y:S01]  /*10b0*/  LD.E.64 R20, desc[UR36][R22.64+0x30] ;  /* 0x0000302416147980 */ /* 0x000562000c101b00 */
[----:B------:R-:W-:Y:S01]  /*10c0*/  BSSY.RECONVERGENT B1, `(.L_x_26) ;  /* 0x00000a7000017945 */ /* 0x000fe20003800200 */
[----:B0-----:R-:W-:-:S07]  /*10d0*/  IMAD.MOV.U32 R8, RZ, RZ, RZ ;  /* 0x000000ffff087224 */ /* 0x001fce00078e00ff */
.L_x_32:
[----:B0-----:R-:W0:Y:S01]  /*10e0*/  LDCU.64 UR4, c[0x0][0x398] ;  /* 0x00007300ff0477ac */ /* 0x001e220008000a00 */
[----:B------:R-:W-:Y:S01]  /*10f0*/  BSSY.RECONVERGENT B2, `(.L_x_27) ;  /* 0x0000088000027945 */ /* 0x000fe20003800200 */
[----:B-1----:R-:W-:Y:S02]  /*1100*/  IMAD.SHL.U32 R3, R8, 0x10, RZ ;  /* 0x0000001008037824 */ /* 0x002fe400078e00ff */
[----:B------:R-:W-:Y:S02]  /*1110*/  IMAD.MOV.U32 R7, RZ, RZ, -0x40 ;  /* 0xffffffc0ff077424 */ /* 0x000fe400078e00ff */
[----:B------:R-:W-:Y:S02]  /*1120*/  IMAD.MOV.U32 R9, RZ, RZ, 0x40 ;  /* 0x00000040ff097424 */ /* 0x000fe400078e00ff */
[----:B------:R-:W-:Y:S02]  /*1130*/  IMAD.MOV.U32 R0, RZ, RZ, R1 ;  /* 0x000000ffff007224 */ /* 0x000fe400078e0001 */
[----:B-----5:R-:W-:-:S02]  /*1140*/  IMAD.MOV.U32 R46, RZ, RZ, R26 ;  /* 0x000000ffff2e7224 */ /* 0x020fc400078e001a */
[----:B------:R-:W-:Y:S02]  /*1150*/  IMAD.MOV.U32 R48, RZ, RZ, R27 ;  /* 0x000000ffff307224 */ /* 0x000fe400078e001b */
[----:B------:R-:W-:Y:S02]  /*1160*/  IMAD.MOV.U32 R34, RZ, RZ, R32 ;  /* 0x000000ffff227224 */ /* 0x000fe400078e0020 */
[----:B------:R-:W-:Y:S02]  /*1170*/  IMAD.MOV.U32 R35, RZ, RZ, R33 ;  /* 0x000000ffff237224 */ /* 0x000fe400078e0021 */
[----:B0-----:R-:W-:Y:S02]  /*1180*/  IMAD.U32 R10, RZ, RZ, UR4 ;  /* 0x00000004ff0a7e24 */ /* 0x001fe4000f8e00ff */
[----:B------:R-:W-:Y:S02]  /*1190*/  IMAD.U32 R11, RZ, RZ, UR5 ;  /* 0x00000005ff0b7e24 */ /* 0x000fe4000f8e00ff */
[----:B------:R-:W-:-:S02]  /*11a0*/  IMAD.MOV.U32 R12, RZ, RZ, R24 ;  /* 0x000000ffff0c7224 */ /* 0x000fc400078e0018 */
[----:B------:R-:W-:Y:S02]  /*11b0*/  IMAD.MOV.U32 R13, RZ, RZ, R25 ;  /* 0x000000ffff0d7224 */ /* 0x000fe400078e0019 */
[----:B------:R-:W-:Y:S02]  /*11c0*/  IMAD.MOV.U32 R14, RZ, RZ, R30 ;  /* 0x000000ffff0e7224 */ /* 0x000fe400078e001e */
[----:B------:R-:W-:Y:S02]  /*11d0*/  IMAD.MOV.U32 R15, RZ, RZ, R31 ;  /* 0x000000ffff0f7224 */ /* 0x000fe400078e001f */
[----:B------:R-:W-:Y:S02]  /*11e0*/  IMAD.MOV.U32 R39, RZ, RZ, R20 ;  /* 0x000000ffff277224 */ /* 0x000fe400078e0014 */
[----:B------:R-:W-:Y:S02]  /*11f0*/  IMAD.MOV.U32 R18, RZ, RZ, R21 ;  /* 0x000000ffff127224 */ /* 0x000fe400078e0015 */
[----:B------:R-:W-:-:S02]  /*1200*/  IMAD.MOV.U32 R41, RZ, RZ, R28 ;  /* 0x000000ffff297224 */ /* 0x000fc400078e001c */
[----:B------:R-:W-:Y:S02]  /*1210*/  IMAD.MOV.U32 R38, RZ, RZ, R29 ;  /* 0x000000ffff267224 */ /* 0x000fe400078e001d */
[----:B------:R-:W-:Y:S02]  /*1220*/  IMAD.MOV.U32 R40, RZ, RZ, R2 ;  /* 0x000000ffff287224 */ /* 0x000fe400078e0002 */
[----:B---3--:R-:W-:-:S07]  /*1230*/  IMAD.MOV.U32 R42, RZ, RZ, R6 ;  /* 0x000000ffff2a7224 */ /* 0x008fce00078e0006 */
.L_x_31:
[----:B0-----:R-:W-:Y:S01]  /*1240*/  VIADD R36, R7, 0x40 ;  /* 0x0000004007247836 */ /* 0x001fe20000000000 */
[----:B------:R-:W-:Y:S01]  /*1250*/  BSSY.RECONVERGENT B3, `(.L_x_28) ;  /* 0x000003a000037945 */ /* 0x000fe20003800200 */
[----:B------:R-:W-:Y:S02]  /*1260*/  IMAD.MOV.U32 R44, RZ, RZ, R40 ;  /* 0x000000ffff2c7224 */ /* 0x000fe400078e0028 */
[----:B------:R-:W-:Y:S01]  /*1270*/  IMAD.MOV.U32 R47, RZ, RZ, R42 ;  /* 0x000000ffff2f7224 */ /* 0x000fe200078e002a */
[----:B------:R-:W-:Y:S01]  /*1280*/  ISETP.GT.U32.AND P0, PT, R36, 0xf, PT ;  /* 0x0000000f2400780c */ /* 0x000fe20003f04070 */
[----:B------:R-:W-:Y:S02]  /*1290*/  IMAD.MOV.U32 R43, RZ, RZ, R18 ;  /* 0x000000ffff2b7224 */ /* 0x000fe400078e0012 */
[----:B------:R-:W-:Y:S02]  /*12a0*/  IMAD.MOV.U32 R45, RZ, RZ, R38 ;  /* 0x000000ffff2d7224 */ /* 0x000fe400078e0026 */
        /* <DEDUP_REMOVED lines=9> */
[----:B------:R-:W-:Y:S01]  /*1340*/  IMAD.MOV.U32 R12, RZ, RZ, R46 ;  /* 0x000000ffff0c7224 */ /* 0x000fe200078e002e */
[----:B---3--:R-:W-:Y:S06]  /*1350*/  @P0 BRA `(.L_x_29) ;  /* 0x0000000000280947 */ /* 0x008fec0003800000 */
[----:B------:R-:W-:-:S06]  /*1360*/  IMAD.WIDE.U32 R34, R3, 0x8, R4 ;  /* 0x0000000803227825 */ /* 0x000fcc00078e0004 */
[----:B------:R-:W3:Y:S01]  /*1370*/  LD.E.64 R34, desc[UR36][R34.64] ;  /* 0x0000002422227980 */ /* 0x000ee2000c101b00 */
[----:B------:R-:W-:-:S04]  /*1380*/  ISETP.NE.AND P0, PT, R9, 0x3d, PT ;  /* 0x0000003d0900780c */ /* 0x000fc80003f05270 */
[----:B------:R-:W-:Y:S01]  /*1390*/  ISETP.NE.OR P0, PT, R8, 0x1, P0 ;  /* 0x000000010800780c */ /* 0x000fe20000705670 */
[----:B---3--:R1:W-:Y:S01]  /*13a0*/  STL.64 [R0], R34 ;  /* 0x0000002200007387 */ /* 0x0083e20000100a00 */
[----:B------:R-:W-:-:S11]  /*13b0*/  IMAD.MOV.U32 R36, RZ, RZ, R34 ;  /* 0x000000ffff247224 */ /* 0x000fd600078e0022 */
[----:B------:R-:W-:Y:S05]  /*13c0*/  @P0 BRA `(.L_x_30) ;  /* 0x0000000000880947 */ /* 0x000fea0003800000 */
[----:B------:R3:W-:Y:S01]  /*13d0*/  STL.64 [R1+0x18], R16 ;  /* 0x0000181001007387 */ /* 0x0007e20000100a00 */
[----:B------:R-:W-:Y:S01]  /*13e0*/  IMAD.MOV.U32 R36, RZ, RZ, R16 ;  /* 0x000000ffff247224 */ /* 0x000fe200078e0010 */
[----:B------:R-:W-:Y:S06]  /*13f0*/  BRA `(.L_x_30) ;  /* 0x00000000007c7947 */ /* 0x000fec0003800000 */
.L_x_29:
[----:B------:R-:W-:-:S04]  /*1400*/  VIADD R34, R7, 0x3e ;  /* 0x0000003e07227836 */ /* 0x000fc80000000000 */
[----:B------:R-:W-:-:S06]  /*1410*/  IMAD R34, R34, 0x8, R1 ;  /* 0x0000000822227824 */ /* 0x000fcc00078e0201 */
[----:B------:R-:W3:Y:S01]  /*1420*/  LDL.64 R34, [R34] ;  /* 0x0000000022227983 */ /* 0x000ee20000100a00 */
[C---:B------:R-:W-:Y:S02]  /*1430*/  VIADD R50, R7.reuse, 0x31 ;  /* 0x0000003107327836 */ /* 0x040fe40000000000 */
[----:B------:R-:W-:-:S04]  /*1440*/  VIADD R48, R7, 0x39 ;  /* 0x0000003907307836 */ /* 0x000fc80000000000 */
[----:B------:R-:W-:-:S06]  /*1450*/  IMAD R48, R48, 0x8, R1 ;  /* 0x0000000830307824 */ /* 0x000fcc00078e0201 */
[----:B------:R-:W4:Y:S01]  /*1460*/  LDL R48, [R48] ;  /* 0x0000000030307983 */ /* 0x000f220000100800 */
[C---:B---3--:R-:W-:Y:S01]  /*1470*/  IMAD.SHL.U32 R37, R34.reuse, 0x2000, RZ ;  /* 0x0000200022257824 */ /* 0x048fe200078e00ff */
[C-C-:B------:R-:W-:Y:S02]  /*1480*/  SHF.R.U64 R36, R34.reuse, 0x13, R35.reuse ;  /* 0x0000001322247819 */ /* 0x140fe40000001223 */
[----:B------:R-:W-:-:S04]  /*1490*/  SHF.R.U64 R46, R34, 0xa, R35 ;  /* 0x0000000a222e7819 */ /* 0x000fc80000001223 */
[----:B------:R-:W-:Y:S01]  /*14a0*/  LOP3.LUT R46, R46, R36, R37, 0x1e, !PT ;  /* 0x000000242e2e7212 */ /* 0x000fe200078e1e25 */
[----:B------:R-:W-:-:S04]  /*14b0*/  VIADD R36, R7, 0x30 ;  /* 0x0000003007247836 */ /* 0x000fc80000000000 */
[--C-:B------:R-:W-:Y:S02]  /*14c0*/  IMAD R49, R36, 0x8, R1.reuse ;  /* 0x0000000824317824 */ /* 0x100fe400078e0201 */
[----:B------:R-:W-:-:S04]  /*14d0*/  IMAD R36, R50, 0x8, R1 ;  /* 0x0000000832247824 */ /* 0x000fc800078e0201 */
[----:B------:R-:W4:Y:S04]  /*14e0*/  LDL R49, [R49] ;  /* 0x0000000031317983 */ /* 0x000f280000100800 */
[----:B------:R-:W3:Y:S01]  /*14f0*/  LDL.64 R36, [R36] ;  /* 0x0000000024247983 */ /* 0x000ee20000100a00 */
[C---:B------:R-:W-:Y:S01]  /*1500*/  SHF.R.U64 R50, R34.reuse, 0x11, R35 ;  /* 0x0000001122327819 */ /* 0x040fe20000001223 */
[----:B------:R-:W-:-:S05]  /*1510*/  IMAD.SHL.U32 R35, R34, 0x8000, RZ ;  /* 0x0000800022237824 */ /* 0x000fca00078e00ff */
[----:B------:R-:W-:Y:S01]  /*1520*/  LOP3.LUT R34, R46, R50, R35, 0x1e, !PT ;  /* 0x000000322e227212 */ /* 0x000fe200078e1e23 */
[C---:B---3--:R-:W-:Y:S01]  /*1530*/  IMAD.SHL.U32 R46, R36.reuse, 0x4000, RZ ;  /* 0x00004000242e7824 */ /* 0x048fe200078e00ff */
[C-C-:B------:R-:W-:Y:S02]  /*1540*/  SHF.R.U64 R50, R36.reuse, 0x12, R37.reuse ;  /* 0x0000001224327819 */ /* 0x140fe40000001225 */
[C-C-:B------:R-:W-:Y:S01]  /*1550*/  SHF.R.U64 R35, R36.reuse, 0x3, R37.reuse ;  /* 0x0000000324237819 */ /* 0x140fe20000001225 */
[C---:B------:R-:W-:Y:S01]  /*1560*/  IMAD.SHL.U32 R52, R36.reuse, 0x2000000, RZ ;  /* 0x0200000024347824 */ /* 0x040fe200078e00ff */
[----:B------:R-:W-:Y:S02]  /*1570*/  SHF.R.U64 R51, R36, 0x7, R37 ;  /* 0x0000000724337819 */ /* 0x000fe40000001225 */
[----:B------:R-:W-:Y:S02]  /*1580*/  LOP3.LUT R35, R35, R50, R46, 0x1e, !PT ;  /* 0x0000003223237212 */ /* 0x000fe400078e1e2e */
[----:B----4-:R-:W-:-:S02]  /*1590*/  IADD3 R34, PT, PT, R34, R49, R48 ;  /* 0x0000003122227210 */ /* 0x010fc40007ffe030 */
[----:B------:R-:W-:-:S05]  /*15a0*/  LOP3.LUT R35, R35, R51, R52, 0x1e, !PT ;  /* 0x0000003323237212 */ /* 0x000fca00078e1e34 */
[----:B------:R-:W-:Y:S02]  /*15b0*/  IMAD.IADD R36, R34, 0x1, R35 ;  /* 0x0000000122247824 */ /* 0x000fe400078e0223 */
[----:B------:R-:W-:Y:S02]  /*15c0*/  IMAD.MOV.U32 R35, RZ, RZ, RZ ;  /* 0x000000ffff237224 */ /* 0x000fe400078e00ff */
[----:B------:R-:W-:-:S05]  /*15d0*/  IMAD.MOV.U32 R34, RZ, RZ, R36 ;  /* 0x000000ffff227224 */ /* 0x000fca00078e0024 */
[----:B------:R0:W-:Y:S02]  /*15e0*/  STL.64 [R0], R34 ;  /* 0x0000002200007387 */ /* 0x0001e40000100a00 */
.L_x_30:
[----:B------:R-:W-:Y:S05]  /*15f0*/  BSYNC.RECONVERGENT B3 ;  /* 0x0000000000037941 */ /* 0x000fea0003800200 */
.L_x_28:
[----:B------:R4:W5:Y:S01]  /*1600*/  LDG.E R49, desc[UR36][R10.64] ;  /* 0x000000240a317981 */ /* 0x000962000c1e1900 */
[C---:B------:R-:W-:Y:S01]  /*1610*/  IMAD.SHL.U32 R37, R14.reuse, 0x40000000, RZ ;  /* 0x400000000e257824 */ /* 0x040fe200078e00ff */
[C-C-:B01----:R-:W-:Y:S01]  /*1620*/  SHF.R.U64 R34, R14.reuse, 0x2, R15.reuse ;  /* 0x000000020e227819 */ /* 0x143fe2000000120f */
[C---:B------:R-:W-:Y:S01]  /*1630*/  IMAD.SHL.U32 R46, R14.reuse, 0x400, RZ ;  /* 0x000004000e2e7824 */ /* 0x040fe200078e00ff */
[--C-:B------:R-:W-:Y:S01]  /*1640*/  SHF.R.U64 R35, R14, 0xd, R15.reuse ;  /* 0x0000000d0e237819 */ /* 0x100fe2000000120f */
[----:B------:R-:W-:Y:S01]  /*1650*/  ST.E.64 desc[UR36][R22.64+0x38], R42 ;  /* 0x0000382a16007985 */ /* 0x000fe2000c101b24 */
[----:B------:R-:W-:Y:S01]  /*1660*/  LOP3.LUT R37, R34, R37, RZ, 0xfc, !PT ;  /* 0x0000002522257212 */ /* 0x000fe200078efcff */
[----:B------:R-:W-:Y:S02]  /*1670*/  IMAD.SHL.U32 R34, R14, 0x80000, RZ ;  /* 0x000800000e227824 */ /* 0x000fe400078e00ff */
[----:B------:R-:W-:Y:S01]  /*1680*/  ST.E.64 desc[UR36][R22.64+0x28], R12 ;  /* 0x0000280c16007985 */ /* 0x000fe2000c101b24 */
[----:B------:R-:W-:Y:S01]  /*1690*/  VIADD R7, R7, 0x1 ;  /* 0x0000000107077836 */ /* 0x000fe20000000000 */
[----:B----4-:R-:W-:Y:S01]  /*16a0*/  IADD3 R10, P1, PT, R10, 0x8, RZ ;  /* 0x000000080a0a7810 */ /* 0x010fe20007f3e0ff */
[----:B------:R-:W-:Y:S01]  /*16b0*/  VIADD R9, R9, 0xffffffff ;  /* 0xffffffff09097836 */ /* 0x000fe20000000000 */
[----:B------:R-:W-:Y:S01]  /*16c0*/  LOP3.LUT R34, R37, R35, R34, 0x1e, !PT ;  /* 0x0000002325227212 */ /* 0x000fe200078e1e22 */
[----:B------:R-:W-:Y:S01]  /*16d0*/  IMAD.SHL.U32 R37, R12, 0x4000000, RZ ;  /* 0x040000000c257824 */ /* 0x000fe200078e00ff */
[----:B------:R-:W-:Y:S01]  /*16e0*/  SHF.R.U64 R35, R14, 0x16, R15 ;  /* 0x000000160e237819 */ /* 0x000fe2000000120f */
[----:B------:R-:W-:Y:S01]  /*16f0*/  ST.E.64 desc[UR36][R22.64+0x8], R14 ;  /* 0x0000080e16007985 */ /* 0x000fe2000c101b24 */
[----:B------:R-:W-:Y:S01]  /*1700*/  ISETP.NE.AND P0, PT, R7, RZ, PT ;  /* 0x000000ff0700720c */ /* 0x000fe20003f05270 */
[----:B------:R-:W-:Y:S01]  /*1710*/  VIADD R0, R0, 0x8 ;  /* 0x0000000800007836 */ /* 0x000fe20000000000 */
[----:B------:R-:W-:Y:S01]  /*1720*/  LOP3.LUT R46, R34, R35, R46, 0x1e, !PT ;  /* 0x00000023222e7212 */ /* 0x000fe200078e1e2e */
[C---:B------:R-:W-:Y:S01]  /*1730*/  IMAD.SHL.U32 R35, R12.reuse, 0x200000, RZ ;  /* 0x002000000c237824 */ /* 0x040fe200078e00ff */
[----:B------:R-:W-:Y:S01]  /*1740*/  SHF.R.U64 R34, R12, 0x6, R13 ;  /* 0x000000060c227819 */ /* 0x000fe2000000120d */
[----:B------:R-:W-:-:S02]  /*1750*/  VIADD R3, R3, 0x1 ;  /* 0x0000000103037836 */ /* 0x000fc40000000000 */
[----:B------:R-:W-:Y:S01]  /*1760*/  IMAD.MOV.U32 R48, RZ, RZ, RZ ;  /* 0x000000ffff307224 */ /* 0x000fe200078e00ff */
[----:B------:R-:W-:Y:S01]  /*1770*/  LOP3.LUT R37, R34, R37, RZ, 0xfc, !PT ;  /* 0x0000002522257212 */ /* 0x000fe200078efcff */
[----:B------:R-:W-:Y:S01]  /*1780*/  IMAD.X R11, RZ, RZ, R11, P1 ;  /* 0x000000ffff0b7224 */ /* 0x000fe200008e060b */
[----:B------:R-:W-:-:S04]  /*1790*/  SHF.R.U64 R34, R12, 0xb, R13 ;  /* 0x0000000b0c227819 */ /* 0x000fc8000000120d */
[----:B------:R-:W-:Y:S01]  /*17a0*/  LOP3.LUT R35, R37, R34, R35, 0x1e, !PT ;  /* 0x0000002225237212 */ /* 0x000fe200078e1e23 */
[C---:B------:R-:W-:Y:S01]  /*17b0*/  IMAD.SHL.U32 R37, R12.reuse, 0x80, RZ ;  /* 0x000000800c257824 */ /* 0x040fe200078e00ff */
[----:B------:R-:W-:-:S04]  /*17c0*/  SHF.R.U64 R34, R12, 0x19, R13 ;  /* 0x000000190c227819 */ /* 0x000fc8000000120d */
[----:B------:R-:W-:Y:S01]  /*17d0*/  LOP3.LUT R37, R35, R34, R37, 0x1e, !PT ;  /* 0x0000002223257212 */ /* 0x000fe200078e1e25 */
[----:B------:R-:W-:Y:S01]  /*17e0*/  IMAD.MOV.U32 R35, RZ, RZ, R45 ;  /* 0x000000ffff237224 */ /* 0x000fe200078e002d */
[----:B------:R-:W-:Y:S01]  /*17f0*/  LOP3.LUT R45, R39, R12, R42, 0xe2, !PT ;  /* 0x0000000c272d7212 */ /* 0x000fe200078ee22a */
[----:B------:R-:W-:-:S05]  /*1800*/  IMAD.MOV.U32 R34, RZ, RZ, R40 ;  /* 0x000000ffff227224 */ /* 0x000fca00078e0028 */
[----:B------:R0:W-:Y:S02]  /*1810*/  ST.E.64 desc[UR36][R22.64+0x18], R34 ;  /* 0x0000182216007985 */ /* 0x0001e4000c101b24 */
[----:B0-----:R-:W-:Y:S02]  /*1820*/  IMAD.MOV.U32 R34, RZ, RZ, R39 ;  /* 0x000000ffff227224 */ /* 0x001fe400078e0027 */
[----:B------:R-:W-:-:S05]  /*1830*/  IMAD.MOV.U32 R35, RZ, RZ, R18 ;  /* 0x000000ffff237224 */ /* 0x000fca00078e0012 */
[----:B------:R0:W-:Y:S02]  /*1840*/  ST.E.64 desc[UR36][R22.64+0x30], R34 ;  /* 0x0000302216007985 */ /* 0x0001e4000c101b24 */
[----:B0-----:R-:W-:Y:S02]  /*1850*/  IMAD.MOV.U32 R34, RZ, RZ, R41 ;  /* 0x000000ffff227224 */ /* 0x001fe400078e0029 */
[----:B------:R-:W-:-:S05]  /*1860*/  IMAD.MOV.U32 R35, RZ, RZ, R38 ;  /* 0x000000ffff237224 */ /* 0x000fca00078e0026 */
[----:B------:R0:W-:Y:S02]  /*1870*/  ST.E.64 desc[UR36][R22.64+0x10], R34 ;  /* 0x0000102216007985 */ /* 0x0001e4000c101b24 */
[----:B0-----:R-:W-:Y:S02]  /*1880*/  IMAD.MOV.U32 R35, RZ, RZ, RZ ;  /* 0x000000ffff237224 */ /* 0x001fe400078e00ff */
[----:B-----5:R-:W-:Y:S01]  /*1890*/  IMAD.IADD R49, R49, 0x1, R36 ;  /* 0x0000000131317824 */ /* 0x020fe200078e0224 */
[----:B------:R-:W-:-:S04]  /*18a0*/  LOP3.LUT R36, R40, R41, R14, 0xe8, !PT ;  /* 0x0000002928247212 */ /* 0x000fc800078ee80e */
[-C--:B------:R-:W-:Y:S02]  /*18b0*/  IADD3 R46, PT, PT, R36, R49.reuse, R46 ;  /* 0x00000031242e7210 */ /* 0x080fe40007ffe02e */
[----:B------:R-:W-:Y:S02]  /*18c0*/  IADD3 R36, PT, PT, R47, R49, R44 ;  /* 0x000000312f247210 */ /* 0x000fe40007ffe02c */
[C---:B------:R-:W-:Y:S02]  /*18d0*/  IADD3 R44, PT, PT, R45.reuse, R46, R47 ;  /* 0x0000002e2d2c7210 */ /* 0x040fe40007ffe02f */
[--C-:B------:R-:W-:Y:S01]  /*18e0*/  IADD3 R36, PT, PT, R45, R36, R37.reuse ;  /* 0x000000242d247210 */ /* 0x100fe20007ffe025 */
[----:B------:R-:W-:Y:S02]  /*18f0*/  IMAD.MOV.U32 R45, RZ, RZ, RZ ;  /* 0x000000ffff2d7224 */ /* 0x000fe400078e00ff */
[----:B------:R-:W-:Y:S02]  /*1900*/  IMAD.IADD R44, R44, 0x1, R37 ;  /* 0x000000012c2c7824 */ /* 0x000fe400078e0225 */
[----:B------:R-:W-:-:S02]  /*1910*/  IMAD.MOV.U32 R37, RZ, RZ, RZ ;  /* 0x000000ffff257224 */ /* 0x000fc400078e00ff */
[----:B------:R-:W-:Y:S01]  /*1920*/  IMAD.MOV.U32 R46, RZ, RZ, R36 ;  /* 0x000000ffff2e7224 */ /* 0x000fe200078e0024 */
[----:B------:R0:W-:Y:S01]  /*1930*/  ST.E.64 desc[UR36][R22.64], R44 ;  /* 0x0000002c16007985 */ /* 0x0001e2000c101b24 */
[----:B------:R-:W-:-:S03]  /*1940*/  IMAD.MOV.U32 R34, RZ, RZ, R44 ;  /* 0x000000ffff227224 */ /* 0x000fc600078e002c */
[----:B------:R0:W-:Y:S01]  /*1950*/  ST.E.64 desc[UR36][R22.64+0x20], R36 ;  /* 0x0000202416007985 */ /* 0x0001e2000c101b24 */
[----:B------:R-:W-:Y:S05]  /*1960*/  @P0 BRA `(.L_x_31) ;  /* 0xfffffff800340947 */ /* 0x000fea000383ffff */
[----:B------:R-:W-:Y:S05]  /*1970*/  BSYNC.RECONVERGENT B2 ;  /* 0x0000000000027941 */ /* 0x000fea0003800200 */
.L_x_27:
[----:B------:R-:W-:Y:S02]  /*1980*/  IMAD.IADD R32, R32, 0x1, R44 ;  /* 0x0000000120207824 */ /* 0x000fe400078e022c */
[----:B------:R-:W-:Y:S02]  /*1990*/  IMAD.IADD R30, R30, 0x1, R14 ;  /* 0x000000011e1e7824 */ /* 0x000fe400078e020e */
[----:B------:R-:W-:Y:S02]  /*19a0*/  IMAD.IADD R28, R28, 0x1, R41 ;  /* 0x000000011c1c7824 */ /* 0x000fe400078e0229 */
[----:B------:R-:W-:Y:S02]  /*19b0*/  IMAD.IADD R2, R2, 0x1, R40 ;  /* 0x0000000102027824 */ /* 0x000fe400078e0228 */
[----:B------:R-:W-:Y:S02]  /*19c0*/  IMAD.IADD R26, R26, 0x1, R36 ;  /* 0x000000011a1a7824 */ /* 0x000fe400078e0224 */
[----:B------:R-:W-:-:S02]  /*19d0*/  IMAD.IADD R6, R6, 0x1, R42 ;  /* 0x0000000106067824 */ /* 0x000fc400078e022a */
[----:B------:R-:W-:Y:S02]  /*19e0*/  IMAD.IADD R24, R24, 0x1, R12 ;  /* 0x0000000118187824 */ /* 0x000fe400078e020c */
[----:B------:R-:W-:Y:S02]  /*19f0*/  IMAD.IADD R20, R20, 0x1, R39 ;  /* 0x0000000114147824 */ /* 0x000fe400078e0227 */
[----:B------:R-:W-:Y:S02]  /*1a00*/  IMAD.MOV.U32 R3, RZ, RZ, RZ ;  /* 0x000000ffff037224 */ /* 0x000fe400078e00ff */
[----:B------:R-:W-:Y:S02]  /*1a10*/  IMAD.MOV.U32 R7, RZ, RZ, RZ ;  /* 0x000000ffff077224 */ /* 0x000fe400078e00ff */
[----:B------:R-:W-:Y:S01]  /*1a20*/  IMAD.MOV.U32 R33, RZ, RZ, RZ ;  /* 0x000000ffff217224 */ /* 0x000fe200078e00ff */
[----:B------:R1:W-:Y:S01]  /*1a30*/  ST.E.64 desc[UR36][R22.64+0x18], R2 ;  /* 0x0000180216007985 */ /* 0x0003e2000c101b24 */
[----:B------:R-:W-:-:S02]  /*1a40*/  IMAD.MOV.U32 R31, RZ, RZ, RZ ;  /* 0x000000ffff1f7224 */ /* 0x000fc400078e00ff */
[----:B------:R-:W-:Y:S01]  /*1a50*/  IMAD.MOV.U32 R29, RZ, RZ, RZ ;  /* 0x000000ffff1d7224 */ /* 0x000fe200078e00ff */
[----:B------:R1:W-:Y:S01]  /*1a60*/  ST.E.64 desc[UR36][R22.64+0x38], R6 ;  /* 0x0000380616007985 */ /* 0x0003e2000c101b24 */
[----:B------:R-:W-:Y:S02]  /*1a70*/  IMAD.MOV.U32 R27, RZ, RZ, RZ ;  /* 0x000000ffff1b7224 */ /* 0x000fe400078e00ff */
[----:B------:R-:W-:Y:S01]  /*1a80*/  IMAD.MOV.U32 R25, RZ, RZ, RZ ;  /* 0x000000ffff197224 */ /* 0x000fe200078e00ff */
[----:B------:R1:W-:Y:S01]  /*1a90*/  ST.E.64 desc[UR36][R22.64], R32 ;  /* 0x0000002016007985 */ /* 0x0003e2000c101b24 */
[----:B------:R-:W-:Y:S02]  /*1aa0*/  IMAD.MOV.U32 R21, RZ, RZ, RZ ;  /* 0x000000ffff157224 */ /* 0x000fe400078e00ff */
[----:B------:R-:W-:Y:S01]  /*1ab0*/  VIADD R8, R8, 0x1 ;  /* 0x0000000108087836 */ /* 0x000fe20000000000 */
[----:B------:R1:W-:Y:S04]  /*1ac0*/  ST.E.64 desc[UR36][R22.64+0x8], R30 ;  /* 0x0000081e16007985 */ /* 0x0003e8000c101b24 */
[----:B------:R1:W-:Y:S01]  /*1ad0*/  ST.E.64 desc[UR36][R22.64+0x10], R28 ;  /* 0x0000101c16007985 */ /* 0x0003e2000c101b24 */
[----:B------:R-:W-:-:S03]  /*1ae0*/  ISETP.GT.U32.AND P0, PT, R19, R8, PT ;  /* 0x000000081300720c */ /* 0x000fc60003f04070 */
[----:B------:R1:W-:Y:S04]  /*1af0*/  ST.E.64 desc[UR36][R22.64+0x20], R26 ;  /* 0x0000201a16007985 */ /* 0x0003e8000c101b24 */
[----:B------:R1:W-:Y:S04]  /*1b00*/  ST.E.64 desc[UR36][R22.64+0x28], R24 ;  /* 0x0000281816007985 */ /* 0x0003e8000c101b24 */
[----:B------:R1:W-:Y:S02]  /*1b10*/  ST.E.64 desc[UR36][R22.64+0x30], R20 ;  /* 0x0000301416007985 */ /* 0x0003e4000c101b24 */
[----:B------:R-:W-:Y:S05]  /*1b20*/  @P0 BRA `(.L_x_32) ;  /* 0xfffffff4006c0947 */ /* 0x000fea000383ffff */
[----:B------:R-:W-:Y:S05]  /*1b30*/  BSYNC.RECONVERGENT B1 ;  /* 0x0000000000017941 */ /* 0x000fea0003800200 */
.L_x_26:
[----:B------:R-:W-:Y:S05]  /*1b40*/  BRA `(.L_x_33) ;  /* 0x0000000000107947 */ /* 0x000fea0003800000 */
.L_x_15:
[----:B------:R-:W0:Y:S01]  /*1b50*/  S2UR UR5, SR_CgaCtaId ;  /* 0x00000000000579c3 */ /* 0x000e220000008800 */
[----:B------:R-:W-:Y:S02]  /*1b60*/  UMOV UR4, 0x400 ;  /* 0x0000040000047882 */ /* 0x000fe40000000000 */
[----:B0-----:R-:W-:-:S09]  /*1b70*/  ULEA UR4, UR5, UR4, 0x18 ;  /* 0x0000000405047291 */ /* 0x001fd2000f8ec0ff */
[----:B------:R4:W-:Y:S03]  /*1b80*/  STS.64 [UR4], R4 ;  /* 0x00000004ff007988 */ /* 0x0009e60008000a04 */
.L_x_33:
[----:B------:R-:W-:Y:S05]  /*1b90*/  BSYNC.RECONVERGENT B0 ;  /* 0x0000000000007941 */ /* 0x000fea0003800200 */
.L_x_14:
[----:B------:R-:W-:Y:S01]  /*1ba0*/  MOV R0, 0x8 ;  /* 0x0000000800007802 */ /* 0x000fe20000000f00 */
[----:B--2-4-:R-:W-:Y:S02]  /*1bb0*/  IMAD.MOV.U32 R4, RZ, RZ, 0x41 ;  /* 0x00000041ff047424 */ /* 0x014fe400078e00ff */
[----:B------:R-:W-:Y:S01]  /*1bc0*/  IMAD.MOV.U32 R5, RZ, RZ, RZ ;  /* 0x000000ffff057224 */ /* 0x000fe200078e00ff */
[----:B-1----:R1:W2:Y:S01]  /*1bd0*/  LDC.64 R2, c[0x4][R0] ;  /* 0x0100000000027b82 */ /* 0x0022a20000000a00 */
[----:B------:R-:W-:-:S07]  /*1be0*/  IMAD.MOV.U32 R19, RZ, RZ, RZ ;  /* 0x000000ffff137224 */ /* 0x000fce00078e00ff */
[----:B------:R-:W-:-:S07]  /*1bf0*/  LEPC R20, `(.L_x_34) ;  /* 0x000000001014794e */ /* 0x000fce0000000000 */
[----:B0123--:R-:W-:Y:S05]  /*1c00*/  CALL.ABS.NOINC R2 ;  /* 0x0000000002007343 */ /* 0x00ffea0003c00000 */
.L_x_34:
[----:B------:R-:W-:Y:S01]  /*1c10*/  BSSY.RECONVERGENT B0, `(.L_x_35) ;  /* 0x0000063000007945 */ /* 0x000fe20003800200 */
[----:B------:R-:W-:Y:S02]  /*1c20*/  IMAD.MOV.U32 R18, RZ, RZ, R4 ;  /* 0x000000ffff127224 */ /* 0x000fe400078e0004 */
[----:B------:R-:W-:-:S07]  /*1c30*/  IMAD.MOV.U32 R2, RZ, RZ, R5 ;  /* 0x000000ffff027224 */ /* 0x000fce00078e0005 */
.L_x_36:
[----:B--2---:R-:W-:-:S05]  /*1c40*/  IMAD.WIDE.U32 R4, R19, 0x8, R22 ;  /* 0x0000000813047825 */ /* 0x004fca00078e0016 */
[----:B------:R-:W2:Y:S01]  /*1c50*/  LD.E R3, desc[UR36][R4.64] ;  /* 0x0000002404037980 */ /* 0x000ea2000c101900 */
[----:B------:R-:W-:-:S05]  /*1c60*/  LEA R6, P1, R19, R18, 0x3 ;  /* 0x0000001213067211 */ /* 0x000fca00078218ff */
[----:B------:R-:W-:Y:S01]  /*1c70*/  IMAD.X R7, RZ, RZ, R2, P1 ;  /* 0x000000ffff077224 */ /* 0x000fe200008e0602 */
[C---:B--2---:R-:W-:Y:S02]  /*1c80*/  LOP3.LUT R0, R3.reuse, 0xe, RZ, 0xc0, !PT ;  /* 0x0000000e03007812 */ /* 0x044fe400078ec0ff */
[----:B------:R-:W-:Y:S02]  /*1c90*/  LOP3.LUT R13, R3, 0xf, RZ, 0xc0, !PT ;  /* 0x0000000f030d7812 */ /* 0x000fe400078ec0ff */
[----:B------:R-:W-:Y:S01]  /*1ca0*/  ISETP.GE.U32.AND P0, PT, R0, 0xa, PT ;  /* 0x0000000a0000780c */ /* 0x000fe20003f06070 */
[----:B------:R-:W-:-:S03]  /*1cb0*/  IMAD.MOV.U32 R0, RZ, RZ, 0x30 ;  /* 0x00000030ff007424 */ /* 0x000fc600078e00ff */
[----:B------:R-:W-:-:S04]  /*1cc0*/  ISETP.GE.U32.AND.EX P0, PT, RZ, RZ, PT, P0 ;  /* 0x000000ffff00720c */ /* 0x000fc80003f06100 */
[----:B------:R-:W-:-:S05]  /*1cd0*/  SEL R8, R0, 0x37, !P0 ;  /* 0x0000003700087807 */ /* 0x000fca0004000000 */
[----:B------:R-:W-:-:S05]  /*1ce0*/  IMAD.IADD R13, R13, 0x1, R8 ;  /* 0x000000010d0d7824 */ /* 0x000fca00078e0208 */
[----:B------:R0:W-:Y:S04]  /*1cf0*/  ST.E.U8 desc[UR36][R6.64+0x7], R13 ;  /* 0x0000070d06007985 */ /* 0x0001e8000c101124 */
[----:B------:R-:W2:Y:S02]  /*1d00*/  LD.E.64 R8, desc[UR36][R4.64] ;  /* 0x0000002404087980 */ /* 0x000ea4000c101b00 */
[C---:B--2---:R-:W-:Y:S02]  /*1d10*/  LOP3.LUT R3, R8.reuse, 0xe0, RZ, 0xc0, !PT ;  /* 0x000000e008037812 */ /* 0x044fe400078ec0ff */
[----:B------:R-:W-:Y:S02]  /*1d20*/  SHF.R.U64 R10, R8, 0x4, R9 ;  /* 0x00000004080a7819 */ /* 0x000fe40000001209 */
[----:B------:R-:W-:-:S02]  /*1d30*/  ISETP.GE.U32.AND P0, PT, R3, 0xa0, PT ;  /* 0x000000a00300780c */ /* 0x000fc40003f06070 */
[----:B------:R-:W-:Y:S02]  /*1d40*/  LOP3.LUT R21, R10, 0xf, RZ, 0xc0, !PT ;  /* 0x0000000f0a157812 */ /* 0x000fe400078ec0ff */
[----:B------:R-:W-:Y:S02]  /*1d50*/  ISETP.GE.U32.AND.EX P0, PT, RZ, RZ, PT, P0 ;  /* 0x000000ffff00720c */ /* 0x000fe40003f06100 */
[----:B------:R-:W-:Y:S02]  /*1d60*/  SHF.R.U32.HI R11, RZ, 0x4, R9 ;  /* 0x00000004ff0b7819 */ /* 0x000fe40000011609 */
[----:B------:R-:W-:-:S03]  /*1d70*/  SEL R8, R0, 0x37, !P0 ;  /* 0x0000003700087807 */ /* 0x000fc60004000000 */
[----:B------:R1:W-:Y:S02]  /*1d80*/  ST.E.64 desc[UR36][R4.64], R10 ;  /* 0x0000000a04007985 */ /* 0x0003e4000c101b24 */
[----:B------:R-:W-:-:S05]  /*1d90*/  IMAD.IADD R21, R21, 0x1, R8 ;  /* 0x0000000115157824 */ /* 0x000fca00078e0208 */
[----:B------:R2:W-:Y:S04]  /*1da0*/  ST.E.U8 desc[UR36][R6.64+0x6], R21 ;  /* 0x0000061506007985 */ /* 0x0005e8000c101124 */
[----:B------:R-:W3:Y:S02]  /*1db0*/  LD.E.64 R8, desc[UR36][R4.64] ;  /* 0x0000002404087980 */ /* 0x000ee4000c101b00 */
[C---:B---3--:R-:W-:Y:S02]  /*1dc0*/  LOP3.LUT R3, R8.reuse, 0xe0, RZ, 0xc0, !PT ;  /* 0x000000e008037812 */ /* 0x048fe400078ec0ff */
[----:B------:R-:W-:Y:S02]  /*1dd0*/  SHF.R.U64 R12, R8, 0x4, R9 ;  /* 0x00000004080c7819 */ /* 0x000fe40000001209 */
[----:B------:R-:W-:-:S02]  /*1de0*/  ISETP.GE.U32.AND P0, PT, R3, 0xa0, PT ;  /* 0x000000a00300780c */ /* 0x000fc40003f06070 */
[----:B------:R-:W-:Y:S02]  /*1df0*/  LOP3.LUT R15, R12, 0xf, RZ, 0xc0, !PT ;  /* 0x0000000f0c0f7812 */ /* 0x000fe400078ec0ff */
[----:B------:R-:W-:Y:S02]  /*1e00*/  ISETP.GE.U32.AND.EX P0, PT, RZ, RZ, PT, P0 ;  /* 0x000000ffff00720c */ /* 0x000fe40003f06100 */
[----:B0-----:R-:W-:Y:S02]  /*1e10*/  SHF.R.U32.HI R13, RZ, 0x4, R9 ;  /* 0x00000004ff0d7819 */ /* 0x001fe40000011609 */
[----:B------:R-:W-:-:S03]  /*1e20*/  SEL R8, R0, 0x37, !P0 ;  /* 0x0000003700087807 */ /* 0x000fc60004000000 */
[----:B------:R0:W-:Y:S02]  /*1e30*/  ST.E.64 desc[UR36][R4.64], R12 ;  /* 0x0000000c04007985 */ /* 0x0001e4000c101b24 */
[----:B------:R-:W-:-:S05]  /*1e40*/  IMAD.IADD R15, R15, 0x1, R8 ;  /* 0x000000010f0f7824 */ /* 0x000fca00078e0208 */
[----:B------:R3:W-:Y:S04]  /*1e50*/  ST.E.U8 desc[UR36][R6.64+0x5], R15 ;  /* 0x0000050f06007985 */ /* 0x0007e8000c101124 */
[----:B------:R-:W4:Y:S02]  /*1e60*/  LD.E.64 R8, desc[UR36][R4.64] ;  /* 0x0000002404087980 */ /* 0x000f24000c101b00 */
[C---:B----4-:R-:W-:Y:S02]  /*1e70*/  LOP3.LUT R3, R8.reuse, 0xe0, RZ, 0xc0, !PT ;  /* 0x000000e008037812 */ /* 0x050fe400078ec0ff */
[----:B-1----:R-:W-:Y:S02]  /*1e80*/  SHF.R.U64 R10, R8, 0x4, R9 ;  /* 0x00000004080a7819 */ /* 0x002fe40000001209 */
[----:B------:R-:W-:-:S02]  /*1e90*/  ISETP.GE.U32.AND P0, PT, R3, 0xa0, PT ;  /* 0x000000a00300780c */ /* 0x000fc40003f06070 */
[----:B--2---:R-:W-:Y:S02]  /*1ea0*/  LOP3.LUT R21, R10, 0xf, RZ, 0xc0, !PT ;  /* 0x0000000f0a157812 */ /* 0x004fe400078ec0ff */
[----:B------:R-:W-:Y:S02]  /*1eb0*/  ISETP.GE.U32.AND.EX P0, PT, RZ, RZ, PT, P0 ;  /* 0x000000ffff00720c */ /* 0x000fe40003f06100 */
[----:B------:R-:W-:Y:S02]  /*1ec0*/  SHF.R.U32.HI R11, RZ, 0x4, R9 ;  /* 0x00000004ff0b7819 */ /* 0x000fe40000011609 */
[----:B------:R-:W-:-:S03]  /*1ed0*/  SEL R8, R0, 0x37, !P0 ;  /* 0x0000003700087807 */ /* 0x000fc60004000000 */
[----:B------:R1:W-:Y:S02]  /*1ee0*/  ST.E.64 desc[UR36][R4.64], R10 ;  /* 0x0000000a04007985 */ /* 0x0003e4000c101b24 */
[----:B------:R-:W-:-:S05]  /*1ef0*/  IMAD.IADD R21, R21, 0x1, R8 ;  /* 0x0000000115157824 */ /* 0x000fca00078e0208 */
[----:B------:R2:W-:Y:S04]  /*1f00*/  ST.E.U8 desc[UR36][R6.64+0x4], R21 ;  /* 0x0000041506007985 */ /* 0x0005e8000c101124 */
[----:B------:R-:W4:Y:S02]  /*1f10*/  LD.E.64 R8, desc[UR36][R4.64] ;  /* 0x0000002404087980 */ /* 0x000f24000c101b00 */
[C---:B----4-:R-:W-:Y:S02]  /*1f20*/  LOP3.LUT R3, R8.reuse, 0xe0, RZ, 0xc0, !PT ;  /* 0x000000e008037812 */ /* 0x050fe400078ec0ff */
[----:B0-----:R-:W-:Y:S02]  /*1f30*/  SHF.R.U64 R12, R8, 0x4, R9 ;  /* 0x00000004080c7819 */ /* 0x001fe40000001209 */
[----:B------:R-:W-:-:S02]  /*1f40*/  ISETP.GE.U32.AND P0, PT, R3, 0xa0, PT ;  /* 0x000000a00300780c */ /* 0x000fc40003f06070 */
[----:B---3--:R-:W-:Y:S02]  /*1f50*/  LOP3.LUT R15, R12, 0xf, RZ, 0xc0, !PT ;  /* 0x0000000f0c0f7812 */ /* 0x008fe400078ec0ff */
        /* <DEDUP_REMOVED lines=30> */
[----:B-1----:R-:W-:Y:S02]  /*2140*/  SHF.R.U64 R10, R8, 0x4, R9 ;  /* 0x00000004080a7819 */ /* 0x002fe40000001209 */
        /* <DEDUP_REMOVED lines=8> */
[----:B------:R-:W3:Y:S01]  /*21d0*/  LD.E.64 R8, desc[UR36][R4.64] ;  /* 0x0000002404087980 */ /* 0x000ee2000c101b00 */
[----:B------:R-:W-:-:S05]  /*21e0*/  VIADD R19, R19, 0x1 ;  /* 0x0000000113137836 */ /* 0x000fca0000000000 */
[----:B------:R-:W-:Y:S02]  /*21f0*/  ISETP.NE.AND P0, PT, R19, 0x8, PT ;  /* 0x000000081300780c */ /* 0x000fe40003f05270 */
[--C-:B---3--:R-:W-:Y:S02]  /*2200*/  SHF.R.U64 R8, R8, 0x4, R9.reuse ;  /* 0x0000000408087819 */ /* 0x108fe40000001209 */
[----:B------:R-:W-:-:S05]  /*2210*/  SHF.R.U32.HI R9, RZ, 0x4, R9 ;  /* 0x00000004ff097819 */ /* 0x000fca0000011609 */
[----:B------:R2:W-:Y:S04]  /*2220*/  ST.E.64 desc[UR36][R4.64], R8 ;  /* 0x0000000804007985 */ /* 0x0005e8000c101b24 */
[----:B------:R-:W-:Y:S05]  /*2230*/  @P0 BRA `(.L_x_36) ;  /* 0xfffffff800800947 */ /* 0x000fea000383ffff */
[----:B------:R-:W-:Y:S05]  /*2240*/  BSYNC.RECONVERGENT B0 ;  /* 0x0000000000007941 */ /* 0x000fea0003800200 */
.L_x_35:
[----:B--2---:R-:W0:Y:S02]  /*2250*/  LDC.64 R20, c[0x0][0x390] ;  /* 0x0000e400ff147b82 */ /* 0x004e240000000a00 */
[----:B0-----:R-:W2:Y:S04]  /*2260*/  LDG.E.64 R4, desc[UR36][R20.64] ;  /* 0x0000002414047981 */ /* 0x001ea8000c1e1b00 */
[----:B--2---:R0:W-:Y:S04]  /*2270*/  ST.E.64 desc[UR36][R22.64], R4 ;  /* 0x0000000416007985 */ /* 0x0041e8000c101b24 */
[----:B------:R-:W2:Y:S04]  /*2280*/  LDG.E.64 R6, desc[UR36][R20.64+0x8] ;  /* 0x0000082414067981 */ /* 0x000ea8000c1e1b00 */
[----:B--2---:R1:W-:Y:S04]  /*2290*/  ST.E.64 desc[UR36][R22.64+0x8], R6 ;  /* 0x0000080616007985 */ /* 0x0043e8000c101b24 */
[----:B------:R-:W2:Y:S04]  /*22a0*/  LDG.E.64 R8, desc[UR36][R20.64+0x10] ;  /* 0x0000102414087981 */ /* 0x000ea8000c1e1b00 */
[----:B--2---:R2:W-:Y:S04]  /*22b0*/  ST.E.64 desc[UR36][R22.64+0x10], R8 ;  /* 0x0000100816007985 */ /* 0x0045e8000c101b24 */
[----:B------:R-:W3:Y:S04]  /*22c0*/  LDG.E.64 R10, desc[UR36][R20.64+0x18] ;  /* 0x00001824140a7981 */ /* 0x000ee8000c1e1b00 */
[----:B---3--:R2:W-:Y:S04]  /*22d0*/  ST.E.64 desc[UR36][R22.64+0x18], R10 ;  /* 0x0000180a16007985 */ /* 0x0085e8000c101b24 */
[----:B------:R-:W3:Y:S04]  /*22e0*/  LDG.E.64 R12, desc[UR36][R20.64+0x20] ;  /* 0x00002024140c7981 */ /* 0x000ee8000c1e1b00 */
[----:B---3--:R2:W-:Y:S04]  /*22f0*/  ST.E.64 desc[UR36][R22.64+0x20], R12 ;  /* 0x0000200c16007985 */ /* 0x0085e8000c101b24 */
[----:B------:R-:W3:Y:S04]  /*2300*/  LDG.E.64 R14, desc[UR36][R20.64+0x28] ;  /* 0x00002824140e7981 */ /* 0x000ee8000c1e1b00 */
[----:B---3--:R2:W-:Y:S04]  /*2310*/  ST.E.64 desc[UR36][R22.64+0x28], R14 ;  /* 0x0000280e16007985 */ /* 0x0085e8000c101b24 */
[----:B0-----:R-:W3:Y:S04]  /*2320*/  LDG.E.64 R4, desc[UR36][R20.64+0x30] ;  /* 0x0000302414047981 */ /* 0x001ee8000c1e1b00 */
[----:B---3--:R2:W-:Y:S04]  /*2330*/  ST.E.64 desc[UR36][R22.64+0x30], R4 ;  /* 0x0000300416007985 */ /* 0x0085e8000c101b24 */
[----:B-1----:R-:W3:Y:S01]  /*2340*/  LDG.E.64 R6, desc[UR36][R20.64+0x38] ;  /* 0x0000382414067981 */ /* 0x002ee2000c1e1b00 */
[----:B------:R-:W-:Y:S01]  /*2350*/  BSSY.RECONVERGENT B0, `(.L_x_37) ;  /* 0x000000a000007945 */ /* 0x000fe20003800200 */
[----:B------:R-:W-:-:S02]  /*2360*/  IMAD.MOV.U32 R3, RZ, RZ, RZ ;  /* 0x000000ffff037224 */ /* 0x000fc400078e00ff */
[----:B---3--:R2:W-:Y:S05]  /*2370*/  ST.E.64 desc[UR36][R22.64+0x38], R6 ;  /* 0x0000380616007985 */ /* 0x0085ea000c101b24 */
.L_x_38:
[----:B--2---:R-:W-:-:S05]  /*2380*/  IADD3 R4, P0, PT, R3, R18, RZ ;  /* 0x0000001203047210 */ /* 0x004fca0007f1e0ff */
[----:B------:R-:W-:-:S05]  /*2390*/  IMAD.X R5, RZ, RZ, R2, P0 ;  /* 0x000000ffff057224 */ /* 0x000fca00000e0602 */
[----:B------:R-:W2:Y:S01]  /*23a0*/  LD.E.U8 R4, desc[UR36][R4.64] ;  /* 0x0000002404047980 */ /* 0x000ea2000c101100 */
[----:B------:R-:W-:Y:S02]  /*23b0*/  IMAD.MOV.U32 R27, RZ, RZ, R3 ;  /* 0x000000ffff1b7224 */ /* 0x000fe400078e0003 */
[----:B------:R-:W-:Y:S01]  /*23c0*/  VIADD R3, R3, 0x1 ;  /* 0x0000000103037836 */ /* 0x000fe20000000000 */
[----:B--2---:R-:W-:-:S13]  /*23d0*/  ISETP.NE.AND P0, PT, R4, RZ, PT ;  /* 0x000000ff0400720c */ /* 0x004fda0003f05270 */
[----:B------:R-:W-:Y:S05]  /*23e0*/  @P0 BRA `(.L_x_38) ;  /* 0xfffffffc00e40947 */ /* 0x000fea000383ffff */
[----:B------:R-:W-:Y:S05]  /*23f0*/  BSYNC.RECONVERGENT B0 ;  /* 0x0000000000007941 */ /* 0x000fea0003800200 */
.L_x_37:
[----:B------:R-:W-:Y:S01]  /*2400*/  MOV R0, 0x8 ;  /* 0x0000000800007802 */ /* 0x000fe20000000f00 */
[----:B------:R-:W-:Y:S01]  /*2410*/  IMAD.MOV.U32 R5, RZ, RZ, RZ ;  /* 0x000000ffff057224 */ /* 0x000fe200078e00ff */
[----:B------:R-:W-:Y:S02]  /*2420*/  LOP3.LUT R4, R27, 0xfffffff8, RZ, 0xc0, !PT ;  /* 0xfffffff81b047812 */ /* 0x000fe400078ec0ff */
[----:B------:R0:W1:Y:S05]  /*2430*/  LDC.64 R6, c[0x4][R0] ;  /* 0x0100000000067b82 */ /* 0x00006a0000000a00 */
[----:B------:R-:W-:-:S07]  /*2440*/  LEPC R20, `(.L_x_39) ;  /* 0x000000001014794e */ /* 0x000fce0000000000 */
[----:B01----:R-:W-:Y:S05]  /*2450*/  CALL.ABS.NOINC R6 ;  /* 0x0000000006007343 */ /* 0x003fea0003c00000 */
.L_x_39:
[----:B------:R-:W-:Y:S01]  /*2460*/  ISETP.NE.AND P0, PT, R27, RZ, PT ;  /* 0x000000ff1b00720c */ /* 0x000fe20003f05270 */
[----:B------:R-:W-:Y:S01]  /*2470*/  BSSY.RECONVERGENT B0, `(.L_x_40) ;  /* 0x0000049000007945 */ /* 0x000fe20003800200 */
[----:B------:R-:W-:Y:S02]  /*2480*/  IMAD.MOV.U32 R10, RZ, RZ, RZ ;  /* 0x000000ffff0a7224 */ /* 0x000fe400078e00ff */
[----:B------:R-:W-:Y:S02]  /*2490*/  IMAD.MOV.U32 R13, RZ, RZ, RZ ;  /* 0x000000ffff0d7224 */ /* 0x000fe400078e00ff */
[----:B------:R-:W-:Y:S02]  /*24a0*/  IMAD.MOV.U32 R24, RZ, RZ, R4 ;  /* 0x000000ffff187224 */ /* 0x000fe400078e0004 */
[----:B------:R-:W-:-:S05]  /*24b0*/  IMAD.MOV.U32 R25, RZ, RZ, R5 ;  /* 0x000000ffff197224 */ /* 0x000fca00078e0005 */
[----:B------:R-:W-:Y:S05]  /*24c0*/  @!P0 BRA `(.L_x_41) ;  /* 0x00000004000c8947 */ /* 0x000fea0003800000 */
[----:B------:R-:W-:Y:S02]  /*24d0*/  IMAD.MOV.U32 R3, RZ, RZ, 0x7 ;  /* 0x00000007ff037424 */ /* 0x000fe400078e00ff */
[----:B------:R-:W-:Y:S02]  /*24e0*/  IMAD.MOV.U32 R10, RZ, RZ, RZ ;  /* 0x000000ffff0a7224 */ /* 0x000fe400078e00ff */
[----:B------:R-:W-:Y:S02]  /*24f0*/  IMAD.MOV.U32 R13, RZ, RZ, RZ ;  /* 0x000000ffff0d7224 */ /* 0x000fe400078e00ff */
[----:B------:R-:W-:-:S07]  /*2500*/  IMAD.MOV.U32 R0, RZ, RZ, RZ ;  /* 0x000000ffff007224 */ /* 0x000fce00078e00ff */
.L_x_48:
[C---:B------:R-:W-:Y:S02]  /*2510*/  LOP3.LUT P0, R11, R0.reuse, 0x7, RZ, 0xc0, !PT ;  /* 0x00000007000b7812 */ /* 0x040fe4000780c0ff */
[C---:B------:R-:W-:Y:S02]  /*2520*/  IADD3 R8, P1, PT, R0.reuse, R18, RZ ;  /* 0x0000001200087210 */ /* 0x040fe40007f3e0ff */
[----:B------:R-:W-:-:S03]  /*2530*/  ISETP.EQ.OR P0, PT, R0, RZ, P0 ;  /* 0x000000ff0000720c */ /* 0x000fc60000702670 */
[----:B------:R-:W-:-:S10]  /*2540*/  IMAD.X R9, RZ, RZ, R2, P1 ;  /* 0x000000ffff097224 */ /* 0x000fd400008e0602 */
[----:B------:R-:W-:Y:S01]  /*2550*/  @!P0 LEA.HI R5, R0, 0xffffffff, RZ, 0x1d ;  /* 0xffffffff00058811 */ /* 0x000fe200078fe8ff */
[----:B------:R-:W-:Y:S02]  /*2560*/  @!P0 IMAD.MOV.U32 R6, RZ, RZ, R10 ;  /* 0x000000ffff068224 */ /* 0x000fe400078e000a */
[----:B------:R-:W-:Y:S02]  /*2570*/  @!P0 IMAD.MOV.U32 R7, RZ, RZ, R13 ;  /* 0x000000ffff078224 */ /* 0x000fe400078e000d */
[----:B------:R-:W-:-:S05]  /*2580*/  @!P0 IMAD.WIDE.U32 R4, R5, 0x8, R24 ;  /* 0x0000000805048825 */ /* 0x000fca00078e0018 */
[----:B------:R0:W-:Y:S04]  /*2590*/  @!P0 ST.E.64 desc[UR36][R4.64], R6 ;  /* 0x0000000604008985 */ /* 0x0001e8000c101b24 */
[----:B------:R0:W5:Y:S01]  /*25a0*/  LD.E.U8 R8, desc[UR36][R8.64] ;  /* 0x0000002408087980 */ /* 0x000162000c101100 */
[----:B------:R-:W-:Y:S01]  /*25b0*/  ISETP.NE.AND P1, PT, R11, 0x7, PT ;  /* 0x000000070b00780c */ /* 0x000fe20003f25270 */
[----:B------:R-:W-:Y:S01]  /*25c0*/  BSSY.RECONVERGENT B1, `(.L_x_42) ;  /* 0x0000027000017945 */ /* 0x000fe20003800200 */
[----:B------:R-:W-:Y:S02]  /*25d0*/  IMAD.MOV.U32 R11, RZ, RZ, 0x1 ;  /* 0x00000001ff0b7424 */ /* 0x000fe400078e00ff */
[----:B------:R-:W-:Y:S02]  /*25e0*/  @!P0 IMAD.MOV.U32 R10, RZ, RZ, RZ ;  /* 0x000000ffff0a8224 */ /* 0x000fe400078e00ff */
[----:B------:R-:W-:-:S07]  /*25f0*/  @!P0 IMAD.MOV.U32 R13, RZ, RZ, RZ ;  /* 0x000000ffff0d8224 */ /* 0x000fce00078e00ff */
        /* <DEDUP_REMOVED lines=15> */
.L_x_47:
[----:B------:R-:W-:Y:S02]  /*26f0*/  VIADD R4, R4, 0x4 ;  /* 0x0000000404047836 */ /* 0x000fe40000000000 */
[----:B------:R-:W-:-:S03]  /*2700*/  IMAD.SHL.U32 R5, R11, 0x10, RZ ;  /* 0x000000100b057824 */ /* 0x000fc600078e00ff */
[----:B------:R-:W-:Y:S01]  /*2710*/  ISETP.GE.AND P1, PT, R4, R9, PT ;  /* 0x000000090400720c */ /* 0x000fe20003f26270 */
[----:B------:R-:W-:-:S04]  /*2720*/  IMAD.SHL.U32 R5, R5, 0x10, RZ ;  /* 0x0000001005057824 */ /* 0x000fc800078e00ff */
[----:B------:R-:W-:-:S04]  /*2730*/  IMAD.SHL.U32 R5, R5, 0x10, RZ ;  /* 0x0000001005057824 */ /* 0x000fc800078e00ff */
[----:B------:R-:W-:-:S04]  /*2740*/  IMAD.SHL.U32 R11, R5, 0x10, RZ ;  /* 0x00000010050b7824 */ /* 0x000fc800078e00ff */
[----:B------:R-:W-:Y:S05]  /*2750*/  @!P1 BRA `(.L_x_47) ;  /* 0xfffffffc00e49947 */ /* 0x000fea000383ffff */
.L_x_46:
[----:B------:R-:W-:Y:S05]  /*2760*/  BSYNC.RECONVERGENT B2 ;  /* 0x0000000000027941 */ /* 0x000fea0003800200 */
.L_x_45:
        /* <DEDUP_REMOVED lines=8> */
.L_x_44:
[----:B------:R-:W-:Y:S02]  /*27f0*/  VIADD R4, R4, 0x1 ;  /* 0x0000000104047836 */ /* 0x000fe40000000000 */
[----:B------:R-:W-:-:S03]  /*2800*/  IMAD.SHL.U32 R11, R11, 0x10, RZ ;  /* 0x000000100b0b7824 */ /* 0x000fc600078e00ff */
[----:B------:R-:W-:-:S13]  /*2810*/  ISETP.NE.AND P0, PT, R4, R7, PT ;  /* 0x000000070400720c */ /* 0x000fda0003f05270 */
[----:B------:R-:W-:Y:S05]  /*2820*/  @P0 BRA `(.L_x_44) ;  /* 0xfffffffc00f00947 */ /* 0x000fea000383ffff */
.L_x_43:
[----:B------:R-:W-:Y:S05]  /*2830*/  BSYNC.RECONVERGENT B1 ;  /* 0x0000000000017941 */ /* 0x000fea0003800200 */
.L_x_42:
        /* <DEDUP_REMOVED lines=12> */
.L_x_41:
[----:B------:R-:W-:Y:S05]  /*2900*/  BSYNC.RECONVERGENT B0 ;  /* 0x0000000000007941 */ /* 0x000fea0003800200 */
.L_x_40:
        /* <DEDUP_REMOVED lines=13> */
.L_x_49:
        /* <DEDUP_REMOVED lines=17> */
.L_x_57:
        /* <DEDUP_REMOVED lines=47> */
.L_x_54:
[----:B------:R-:W-:Y:S05]  /*2de0*/  BSYNC.RECONVERGENT B2 ;  /* 0x0000000000027941 */ /* 0x000fea0003800200 */
.L_x_53:
        /* <DEDUP_REMOVED lines=8> */
.L_x_56:
[----:B------:R-:W-:Y:S05]  /*2e70*/  BSYNC.RECONVERGENT B2 ;  /* 0x0000000000027941 */ /* 0x000fea0003800200 */
.L_x_55:
        /* <DEDUP_REMOVED lines=17> */
.L_x_52:
[----:B------:R-:W-:-:S04]  /*2f90*/  LOP3.LUT R30, R30, 0x1, RZ, 0xc0, !PT ;  /* 0x000000011e1e7812 */ /* 0x000fc800078ec0ff */
        /* <DEDUP_REMOVED lines=14> */
.L_x_59:
[----:B------:R-:W-:Y:S05]  /*3080*/  BSYNC.RECONVERGENT B1 ;  /* 0x0000000000017941 */ /* 0x000fea0003800200 */
.L_x_58:
[----:B------:R1:W-:Y:S04]  /*3090*/  @!P2 ST.E.64 desc[UR36][R6.64], R2 ;  /* 0x000000020600a985 */ /* 0x0003e8000c101b24 */
[----:B------:R1:W-:Y:S02]  /*30a0*/  @!P0 ST.E.64 desc[UR36][R8.64+0x20], RZ ;  /* 0x000020ff08008985 */ /* 0x0003e4000c101b24 */
.L_x_51:
[----:B------:R-:W-:Y:S05]  /*30b0*/  BSYNC.RECONVERGENT B0 ;  /* 0x0000000000007941 */ /* 0x000fea0003800200 */
.L_x_50:
[----:B------:R-:W2:Y:S01]  /*30c0*/  S2UR UR5, SR_CgaCtaId ;  /* 0x00000000000579c3 */ /* 0x000ea20000008800 */
[----:B------:R-:W-:Y:S01]  /*30d0*/  ISETP.NE.AND P0, PT, R19, RZ, PT ;  /* 0x000000ff1300720c */ /* 0x000fe20003f05270 */
[----:B------:R-:W-:Y:S01]  /*30e0*/  UMOV UR4, 0x400 ;  /* 0x0000040000047882 */ /* 0x000fe20000000000 */
[----:B------:R-:W-:Y:S01]  /*30f0*/  BSSY.RECONVERGENT B0, `(.L_x_60) ;  /* 0x00000b2000007945 */ /* 0x000fe20003800200 */
[----:B--2---:R-:W-:-:S09]  /*3100*/  ULEA UR4, UR5, UR4, 0x18 ;  /* 0x0000000405047291 */ /* 0x004fd2000f8ec0ff */
[----:B------:R2:W-:Y:S01]  /*3110*/  STS.64 [UR4], R4 ;  /* 0x00000004ff007988 */ /* 0x0005e20008000a04 */
[----:B------:R-:W-:Y:S05]  /*3120*/  @!P0 BRA `(.L_x_61) ;  /* 0x0000000800b88947 */ /* 0x000fea0003800000 */
        /* <DEDUP_REMOVED lines=8> */
[----:B0-----:R-:W-:-:S07]  /*31b0*/  IMAD.MOV.U32 R8, RZ, RZ, RZ ;  /* 0x000000ffff087224 */ /* 0x001fce00078e00ff */
.L_x_67:
[----:B0-----:R-:W0:Y:S01]  /*31c0*/  LDCU.64 UR4, c[0x0][0x398] ;  /* 0x00007300ff0477ac */ /* 0x001e220008000a00 */
[----:B------:R-:W-:Y:S01]  /*31d0*/  BSSY.RECONVERGENT B1, `(.L_x_62) ;  /* 0x0000088000017945 */ /* 0x000fe20003800200 */
[----:B---3--:R-:W-:Y:S02]  /*31e0*/  IMAD.SHL.U32 R3, R8, 0x10, RZ ;  /* 0x0000001008037824 */ /* 0x008fe400078e00ff */
        /* <DEDUP_REMOVED lines=18> */
[----:B----4-:R-:W-:-:S07]  /*3310*/  IMAD.MOV.U32 R42, RZ, RZ, R6 ;  /* 0x000000ffff2a7224 */ /* 0x010fce00078e0006 */
.L_x_66:
        /* <DEDUP_REMOVED lines=17> */
[----:B----4-:R-:W-:Y:S06]  /*3430*/  @P0 BRA `(.L_x_64) ;  /* 0x0000000000280947 */ /* 0x010fec0003800000 */
        /* <DEDUP_REMOVED lines=10> */
.L_x_64:
        /* <DEDUP_REMOVED lines=31> */
.L_x_65:
[----:B------:R-:W-:Y:S05]  /*36d0*/  BSYNC.RECONVERGENT B2 ;  /* 0x0000000000027941 */ /* 0x000fea0003800200 */
.L_x_63:
[----:B------:R5:W2:Y:S01]  /*36e0*/  LDG.E R49, desc[UR36][R10.64] ;  /* 0x000000240a317981 */ /* 0x000aa2000c1e1900 */
[C---:B------:R-:W-:Y:S01]  /*36f0*/  IMAD.SHL.U32 R37, R14.reuse, 0x40000000, RZ ;  /* 0x400000000e257824 */ /* 0x040fe200078e00ff */
[C-C-:B0--3--:R-:W-:Y:S01]  /*3700*/  SHF.R.U64 R34, R14.reuse, 0x2, R15.reuse ;  /* 0x000000020e227819 */ /* 0x149fe2000000120f */
[C---:B------:R-:W-:Y:S01]  /*3710*/  IMAD.SHL.U32 R46, R14.reuse, 0x400, RZ ;  /* 0x000004000e2e7824 */ /* 0x040fe200078e00ff */
[--C-:B------:R-:W-:Y:S01]  /*3720*/  SHF.R.U64 R35, R14, 0xd, R15.reuse ;  /* 0x0000000d0e237819 */ /* 0x100fe2000000120f */
[----:B------:R-:W-:Y:S01]  /*3730*/  ST.E.64 desc[UR36][R22.64+0x38], R42 ;  /* 0x0000382a16007985 */ /* 0x000fe2000c101b24 */
[----:B------:R-:W-:Y:S01]  /*3740*/  LOP3.LUT R37, R34, R37, RZ, 0xfc, !PT ;  /* 0x0000002522257212 */ /* 0x000fe200078efcff */
[----:B------:R-:W-:Y:S02]  /*3750*/  IMAD.SHL.U32 R34, R14, 0x80000, RZ ;  /* 0x000800000e227824 */ /* 0x000fe400078e00ff */
[----:B------:R-:W-:Y:S01]  /*3760*/  ST.E.64 desc[UR36][R22.64+0x28], R12 ;  /* 0x0000280c16007985 */ /* 0x000fe2000c101b24 */
[----:B------:R-:W-:Y:S01]  /*3770*/  VIADD R7, R7, 0x1 ;  /* 0x0000000107077836 */ /* 0x000fe20000000000 */
[----:B-----5:R-:W-:Y:S01]  /*3780*/  IADD3 R10, P1, PT, R10, 0x8, RZ ;  /* 0x000000080a0a7810 */ /* 0x020fe20007f3e0ff */
        /* <DEDUP_REMOVED lines=30> */
[----:B--2---:R-:W-:Y:S01]  /*3970*/  IMAD.IADD R49, R49, 0x1, R36 ;  /* 0x0000000131317824 */ /* 0x004fe200078e0224 */
        /* <DEDUP_REMOVED lines=14> */
.L_x_62:
        /* <DEDUP_REMOVED lines=27> */
.L_x_61:
[----:B------:R-:W-:Y:S05]  /*3c10*/  BSYNC.RECONVERGENT B0 ;  /* 0x0000000000007941 */ /* 0x000fea0003800200 */
.L_x_60:
[----:B------:R-:W-:Y:S01]  /*3c20*/  MOV R0, 0x8 ;  /* 0x0000000800007802 */ /* 0x000fe20000000f00 */
[----:B--2---:R-:W-:Y:S02]  /*3c30*/  IMAD.MOV.U32 R4, RZ, RZ, 0x41 ;  /* 0x00000041ff047424 */ /* 0x004fe400078e00ff */
[----:B------:R-:W-:Y:S01]  /*3c40*/  IMAD.MOV.U32 R5, RZ, RZ, RZ ;  /* 0x000000ffff057224 */ /* 0x000fe200078e00ff */
[----:B-1-3--:R1:W2:Y:S06]  /*3c50*/  LDC.64 R2, c[0x4][R0] ;  /* 0x0100000000027b82 */ /* 0x00a2ac0000000a00 */
[----:B------:R-:W-:-:S07]  /*3c60*/  LEPC R20, `(.L_x_68) ;  /* 0x000000001014794e */ /* 0x000fce0000000000 */
[----:B012-4-:R-:W-:Y:S05]  /*3c70*/  CALL.ABS.NOINC R2 ;  /* 0x0000000002007343 */ /* 0x017fea0003c00000 */
.L_x_68:
[----:B------:R-:W2:Y:S01]  /*3c80*/  LD.E R2, desc[UR36][R22.64] ;  /* 0x0000002416027980 */ /* 0x000ea2000c101900 */
[----:B------:R-:W-:Y:S01]  /*3c90*/  IMAD.MOV.U32 R18, RZ, RZ, R4 ;  /* 0x000000ffff127224 */ /* 0x000fe200078e0004 */
[----:B------:R-:W0:Y:S01]  /*3ca0*/  LDCU.64 UR4, c[0x4][0x10] ;  /* 0x01000200ff0477ac */ /* 0x000e220008000a00 */
[----:B------:R-:W-:Y:S01]  /*3cb0*/  IMAD.MOV.U32 R19, RZ, RZ, R5 ;  /* 0x000000ffff137224 */ /* 0x000fe200078e0005 */
        /* <DEDUP_REMOVED lines=9> */
[----:B--2---:R-:W-:Y:S02]  /*3d50*/  LOP3.LUT R4, R2, 0xe0, RZ, 0xc0, !PT ;  /* 0x000000e002047812 */ /* 0x004fe400078ec0ff */
[----:B------:R-:W-:Y:S02]  /*3d60*/  SHF.R.U32.HI R5, RZ, 0x4, R3 ;  /* 0x00000004ff057819 */ /* 0x000fe40000011603 */
[----:B------:R-:W-:-:S02]  /*3d70*/  ISETP.GE.U32.AND P0, PT, R4, 0xa0, PT ;  /* 0x000000a00400780c */ /* 0x000fc40003f06070 */
[----:B------:R-:W-:Y:S02]  /*3d80*/  SHF.R.U64 R4, R2, 0x4, R3 ;  /* 0x0000000402047819 */ /* 0x000fe40000001203 */
[----:B------:R-:W-:Y:S02]  /*3d90*/  ISETP.GE.U32.AND.EX P0, PT, RZ, RZ, PT, P0 ;  /* 0x000000ffff00720c */ /* 0x000fe40003f06100 */
[----:B------:R-:W-:Y:S01]  /*3da0*/  LOP3.LUT R9, R4, 0xf, RZ, 0xc0, !PT ;  /* 0x0000000f04097812 */ /* 0x000fe200078ec0ff */
[----:B------:R2:W-:Y:S01]  /*3db0*/  ST.E.64 desc[UR36][R22.64], R4 ;  /* 0x0000000416007985 */ /* 0x0005e2000c101b24 */
[----:B------:R-:W-:-:S05]  /*3dc0*/  SEL R2, R0, 0x37, !P0 ;  /* 0x0000003700027807 */ /* 0x000fca0004000000 */
[----:B------:R-:W-:-:S05]  /*3dd0*/  IMAD.IADD R9, R9, 0x1, R2 ;  /* 0x0000000109097824 */ /* 0x000fca00078e0202 */
[----:B------:R3:W-:Y:S04]  /*3de0*/  ST.E.U8 desc[UR36][R18.64+0x6], R9 ;  /* 0x0000060912007985 */ /* 0x0007e8000c101124 */
[----:B------:R-:W4:Y:S02]  /*3df0*/  LD.E.64 R2, desc[UR36][R22.64] ;  /* 0x0000002416027980 */ /* 0x000f24000c101b00 */
[----:B----4-:R-:W-:Y:S02]  /*3e00*/  LOP3.LUT R6, R2, 0xe0, RZ, 0xc0, !PT ;  /* 0x000000e002067812 */ /* 0x010fe400078ec0ff */
[----:B-1----:R-:W-:Y:S02]  /*3e10*/  SHF.R.U32.HI R7, RZ, 0x4, R3 ;  /* 0x00000004ff077819 */ /* 0x002fe40000011603 */
        /* <DEDUP_REMOVED lines=14> */
[----:B---3--:R-:W-:Y:S01]  /*3f00*/  LOP3.LUT R9, R4, 0xf, RZ, 0xc0, !PT ;  /* 0x0000000f04097812 */ /* 0x008fe200078ec0ff */
[----:B------:R2:W-:Y:S01]  /*3f10*/  ST.E.64 desc[UR36][R22.64], R4 ;  /* 0x0000000416007985 */ /* 0x0005e2000c101b24 */
[----:B------:R-:W-:-:S05]  /*3f20*/  SEL R2, R0, 0x37, !P0 ;  /* 0x0000003700027807 */ /* 0x000fca0004000000 */
[----:B------:R-:W-:-:S05]  /*3f30*/  IMAD.IADD R9, R9, 0x1, R2 ;  /* 0x0000000109097824 */ /* 0x000fca00078e0202 */
[----:B------:R3:W-:Y:S04]  /*3f40*/  ST.E.U8 desc[UR36][R18.64+0x4], R9 ;  /* 0x0000040912007985 */ /* 0x0007e8000c101124 */
[----:B------:R-:W1:Y:S02]  /*3f50*/  LD.E.64 R2, desc[UR36][R22.64] ;  /* 0x0000002416027980 */ /* 0x000e64000c101b00 */
[----:B-1----:R-:W-:Y:S02]  /*3f60*/  LOP3.LUT R6, R2, 0xe0, RZ, 0xc0, !PT ;  /* 0x000000e002067812 */ /* 0x002fe400078ec0ff */
[----:B------:R-:W-:Y:S02]  /*3f70*/  SHF.R.U32.HI R7, RZ, 0x4, R3 ;  /* 0x00000004ff077819 */ /* 0x000fe40000011603 */
[----:B------:R-:W-:-:S02]  /*3f80*/  ISETP.GE.U32.AND P0, PT, R6, 0xa0, PT ;  /* 0x000000a00600780c */ /* 0x000fc40003f06070 */
[----:B------:R-:W-:Y:S02]  /*3f90*/  SHF.R.U64 R6, R2, 0x4, R3 ;  /* 0x0000000402067819 */ /* 0x000fe40000001203 */
[----:B------:R-:W-:Y:S02]  /*3fa0*/  ISETP.GE.U32.AND.EX P0, PT, RZ, RZ, PT, P0 ;  /* 0x000000ffff00720c */ /* 0x000fe40003f06100 */
[----:B----4-:R-:W-:Y:S01]  /*3fb0*/  LOP3.LUT R11, R6, 0xf, RZ, 0xc0, !PT ;  /* 0x0000000f060b7812 */ /* 0x010fe200078ec0ff */
        /* <DEDUP_REMOVED lines=37> */
[----:B-1----:R-:W5:Y:S04]  /*4210*/  LD.E R6, desc[UR36][R22.64+0x8] ;  /* 0x0000082416067980 */ /* 0x002f68000c101900 */
[----:B------:R-:W2:Y:S01]  /*4220*/  LD.E.64 R2, desc[UR36][R22.64] ;  /* 0x0000002416027980 */ /* 0x000ea2000c101b00 */
[C---:B-----5:R-:W-:Y:S02]  /*4230*/  LOP3.LUT R7, R6.reuse, 0xe, RZ, 0xc0, !PT ;  /* 0x0000000e06077812 */ /* 0x060fe400078ec0ff */
[----:B----4-:R-:W-:-:S02]  /*4240*/  LOP3.LUT R11, R6, 0xf, RZ, 0xc0, !PT ;  /* 0x0000000f060b7812 */ /* 0x010fc400078ec0ff */
[----:B------:R-:W-:Y:S02]  /*4250*/  ISETP.GE.U32.AND P0, PT, R7, 0xa, PT ;  /* 0x0000000a0700780c */ /* 0x000fe40003f06070 */
[--C-:B--2---:R-:W-:Y:S02]  /*4260*/  SHF.R.U64 R6, R2, 0x4, R3.reuse ;  /* 0x0000000402067819 */ /* 0x104fe40000001203 */
[----:B------:R-:W-:Y:S02]  /*4270*/  ISETP.GE.U32.AND.EX P0, PT, RZ, RZ, PT, P0 ;  /* 0x000000ffff00720c */ /* 0x000fe40003f06100 */
[----:B------:R-:W-:Y:S02]  /*4280*/  SHF.R.U32.HI R7, RZ, 0x4, R3 ;  /* 0x00000004ff077819 */ /* 0x000fe40000011603 */
[----:B------:R-:W-:-:S03]  /*4290*/  SEL R8, R0, 0x37, !P0 ;  /* 0x0000003700087807 */ /* 0x000fc60004000000 */
[----:B------:R1:W-:Y:S02]  /*42a0*/  ST.E.64 desc[UR36][R22.64], R6 ;  /* 0x0000000616007985 */ /* 0x0003e4000c101b24 */
[----:B------:R-:W-:-:S05]  /*42b0*/  IMAD.IADD R11, R11, 0x1, R8 ;  /* 0x000000010b0b7824 */ /* 0x000fca00078e0208 */
[----:B------:R2:W-:Y:S04]  /*42c0*/  ST.E.U8 desc[UR36][R18.64+0xf], R11 ;  /* 0x00000f0b12007985 */ /* 0x0005e8000c101124 */
[----:B------:R-:W4:Y:S02]  /*42d0*/  LD.E.64 R2, desc[UR36][R22.64+0x8] ;  /* 0x0000082416027980 */ /* 0x000f24000c101b00 */
[----:B----4-:R-:W-:Y:S02]  /*42e0*/  LOP3.LUT R4, R2, 0xe0, RZ, 0xc0, !PT ;  /* 0x000000e002047812 */ /* 0x010fe400078ec0ff */
        /* <DEDUP_REMOVED lines=15> */
[----:B--2---:R-:W-:Y:S01]  /*43e0*/  LOP3.LUT R11, R6, 0xf, RZ, 0xc0, !PT ;  /* 0x0000000f060b7812 */ /* 0x004fe200078ec0ff */
[----:B------:R1:W-:Y:S01]  /*43f0*/  ST.E.64 desc[UR36][R22.64+0x8], R6 ;  /* 0x0000080616007985 */ /* 0x0003e2000c101b24 */
[----:B------:R-:W-:-:S05]  /*4400*/  SEL R2, R0, 0x37, !P0 ;  /* 0x0000003700027807 */ /* 0x000fca0004000000 */
[----:B------:R-:W-:-:S05]  /*4410*/  IMAD.IADD R11, R11, 0x1, R2 ;  /* 0x000000010b0b7824 */ /* 0x000fca00078e0202 */
[----:B------:R2:W-:Y:S04]  /*4420*/  ST.E.U8 desc[UR36][R18.64+0xd], R11 ;  /* 0x00000d0b12007985 */ /* 0x0005e8000c101124 */
[----:B------:R-:W3:Y:S02]  /*4430*/  LD.E.64 R2, desc[UR36][R22.64+0x8] ;  /* 0x0000082416027980 */ /* 0x000ee4000c101b00 */
[----:B---3--:R-:W-:Y:S02]  /*4440*/  LOP3.LUT R4, R2, 0xe0, RZ, 0xc0, !PT ;  /* 0x000000e002047812 */ /* 0x008fe400078ec0ff */
        /* <DEDUP_REMOVED lines=53> */
[----:B-1----:R-:W5:Y:S04]  /*47a0*/  LD.E R6, desc[UR36][R22.64+0x10] ;  /* 0x0000102416067980 */ /* 0x002f68000c101900 */
[----:B------:R-:W3:Y:S01]  /*47b0*/  LD.E.64 R2, desc[UR36][R22.64+0x8] ;  /* 0x0000082416027980 */ /* 0x000ee2000c101b00 */
[C---:B-----5:R-:W-:Y:S02]  /*47c0*/  LOP3.LUT R7, R6.reuse, 0xe, RZ, 0xc0, !PT ;  /* 0x0000000e06077812 */ /* 0x060fe400078ec0ff */
[----:B--2---:R-:W-:-:S02]  /*47d0*/  LOP3.LUT R11, R6, 0xf, RZ, 0xc0, !PT ;  /* 0x0000000f060b7812 */ /* 0x004fc400078ec0ff */
[----:B------:R-:W-:Y:S02]  /*47e0*/  ISETP.GE.U32.AND P0, PT, R7, 0xa, PT ;  /* 0x0000000a0700780c */ /* 0x000fe40003f06070 */
[--C-:B---3--:R-:W-:Y:S02]  /*47f0*/  SHF.R.U64 R6, R2, 0x4, R3.reuse ;  /* 0x0000000402067819 */ /* 0x108fe40000001203 */
[----:B------:R-:W-:Y:S02]  /*4800*/  ISETP.GE.U32.AND.EX P0, PT, RZ, RZ, PT, P0 ;  /* 0x000000ffff00720c */ /* 0x000fe40003f06100 */
[----:B------:R-:W-:Y:S02]  /*4810*/  SHF.R.U32.HI R7, RZ, 0x4, R3 ;  /* 0x00000004ff077819 */ /* 0x000fe40000011603 */
[----:B------:R-:W-:-:S03]  /*4820*/  SEL R8, R0, 0x37, !P0 ;  /* 0x0000003700087807 */ /* 0x000fc60004000000 */
[----:B------:R1:W-:Y:S02]  /*4830*/  ST.E.64 desc[UR36][R22.64+0x8], R6 ;  /* 0x0000080616007985 */ /* 0x0003e4000c101b24 */
        /* <DEDUP_REMOVED lines=423> */
[----:B------:R-:W-:Y:S04]  /*62b0*/  ST.E.U8 desc[UR36][R18.64+0x31], R11 ;  /* 0x0000310b12007985 */ /* 0x000fe8000c101124 */
        /* <DEDUP_REMOVED lines=10> */
[----:B------:R-:W-:Y:S04]  /*6360*/  ST.E.U8 desc[UR36][R18.64+0x30], R9 ;  /* 0x0000300912007985 */ /* 0x000fe8000c101124 */
[----:B-1----:R-:W3:Y:S04]  /*6370*/  LD.E R6, desc[UR36][R22.64+0x38] ;  /* 0x0000382416067980 */ /* 0x002ee8000c101900 */
[----:B------:R-:W4:Y:S01]  /*6380*/  LD.E.64 R2, desc[UR36][R22.64+0x30] ;  /* 0x0000302416027980 */ /* 0x000f22000c101b00 */
[C---:B---3--:R-:W-:Y:S02]  /*6390*/  LOP3.LUT R7, R6.reuse, 0xe, RZ, 0xc0, !PT ;  /* 0x0000000e06077812 */ /* 0x048fe400078ec0ff */
[----:B------:R-:W-:-:S02]  /*63a0*/  LOP3.LUT R13, R6, 0xf, RZ, 0xc0, !PT ;  /* 0x0000000f060d7812 */ /* 0x000fc400078ec0ff */
[----:B------:R-:W-:Y:S02]  /*63b0*/  ISETP.GE.U32.AND P0, PT, R7, 0xa, PT ;  /* 0x0000000a0700780c */ /* 0x000fe40003f06070 */
[--C-:B----4-:R-:W-:Y:S02]  /*63c0*/  SHF.R.U64 R6, R2, 0x4, R3.reuse ;  /* 0x0000000402067819 */ /* 0x110fe40000001203 */
[----:B------:R-:W-:Y:S02]  /*63d0*/  ISETP.GE.U32.AND.EX P0, PT, RZ, RZ, PT, P0 ;  /* 0x000000ffff00720c */ /* 0x000fe40003f06100 */
[----:B------:R-:W-:Y:S02]  /*63e0*/  SHF.R.U32.HI R7, RZ, 0x4, R3 ;  /* 0x00000004ff077819 */ /* 0x000fe40000011603 */
[----:B------:R-:W-:-:S03]  /*63f0*/  SEL R8, R0, 0x37, !P0 ;  /* 0x0000003700087807 */ /* 0x000fc60004000000 */
[----:B------:R1:W-:Y:S02]  /*6400*/  ST.E.64 desc[UR36][R22.64+0x30], R6 ;  /* 0x0000300616007985 */ /* 0x0003e4000c101b24 */
[----:B------:R-:W-:-:S05]  /*6410*/  IMAD.IADD R13, R13, 0x1, R8 ;  /* 0x000000010d0d7824 */ /* 0x000fca00078e0208 */
[----:B------:R-:W-:Y:S04]  /*6420*/  ST.E.U8 desc[UR36][R18.64+0x3f], R13 ;  /* 0x00003f0d12007985 */ /* 0x000fe8000c101124 */
        /* <DEDUP_REMOVED lines=66> */
[----:B------:R-:W2:Y:S02]  /*6850*/  LD.E.64 R2, desc[UR36][R22.64+0x38] ;  /* 0x0000382416027980 */ /* 0x000ea4000c101b00 */
[C---:B--2---:R-:W-:Y:S02]  /*6860*/  LOP3.LUT R4, R2.reuse, 0xe0, RZ, 0xc0, !PT ;  /* 0x000000e002047812 */ /* 0x044fe400078ec0ff */
[----:B------:R-:W-:Y:S02]  /*6870*/  SHF.R.U64 R10, R2, 0x4, R3 ;  /* 0x00000004020a7819 */ /* 0x000fe40000001203 */
[----:B------:R-:W-:-:S02]  /*6880*/  ISETP.GE.U32.AND P0, PT, R4, 0xa0, PT ;  /* 0x000000a00400780c */ /* 0x000fc40003f06070 */
[----:B------:R-:W-:Y:S02]  /*6890*/  LOP3.LUT R5, R10, 0xf, RZ, 0xc0, !PT ;  /* 0x0000000f0a057812 */ /* 0x000fe400078ec0ff */
[----:B------:R-:W-:Y:S02]  /*68a0*/  ISETP.GE.U32.AND.EX P0, PT, RZ, RZ, PT, P0 ;  /* 0x000000ffff00720c */ /* 0x000fe40003f06100 */
[----:B---3--:R-:W-:Y:S02]  /*68b0*/  SHF.R.U32.HI R11, RZ, 0x4, R3 ;  /* 0x00000004ff0b7819 */ /* 0x008fe40000011603 */
[----:B------:R-:W-:-:S03]  /*68c0*/  SEL R0, R0, 0x37, !P0 ;  /* 0x0000003700007807 */ /* 0x000fc60004000000 */
[----:B------:R-:W-:Y:S02]  /*68d0*/  ST.E.64 desc[UR36][R22.64+0x38], R10 ;  /* 0x0000380a16007985 */ /* 0x000fe4000c101b24 */
[----:B------:R-:W-:-:S05]  /*68e0*/  IMAD.IADD R5, R5, 0x1, R0 ;  /* 0x0000000105057824 */ /* 0x000fca00078e0200 */
[----:B------:R2:W-:Y:S04]  /*68f0*/  ST.E.U8 desc[UR36][R18.64+0x38], R5 ;  /* 0x0000380512007985 */ /* 0x0005e8000c101124 */
[----:B------:R-:W3:Y:S01]  /*6900*/  LD.E.64 R2, desc[UR36][R22.64+0x38] ;  /* 0x0000382416027980 */ /* 0x000ee2000c101b00 */
[----:B-1----:R-:W1:Y:S01]  /*6910*/  LDC R6, c[0x0][0x2f8] ;  /* 0x0000be00ff067b82 */ /* 0x002e620000000800 */
[----:B------:R-:W-:Y:S01]  /*6920*/  MOV R0, 0x0 ;  /* 0x0000000000007802 */ /* 0x000fe20000000f00 */
[----:B0-----:R-:W-:Y:S02]  /*6930*/  IMAD.U32 R4, RZ, RZ, UR4 ;  /* 0x00000004ff047e24 */ /* 0x001fe4000f8e00ff */
[----:B--2---:R-:W-:Y:S01]  /*6940*/  IMAD.U32 R5, RZ, RZ, UR5 ;  /* 0x00000005ff057e24 */ /* 0x004fe2000f8e00ff */
[----:B-1----:R-:W-:-:S04]  /*6950*/  IADD3 R6, P0, P1, R1, 0x200, R6 ;  /* 0x0000020001067810 */ /* 0x002fc8000791e006 */
[----:B------:R-:W-:Y:S02]  /*6960*/  IADD3.X R7, PT, PT, RZ, UR40, RZ, P0, P1 ;  /* 0x00000028ff077c10 */ /* 0x000fe400087e24ff */
[--C-:B---3--:R-:W-:Y:S02]  /*6970*/  SHF.R.U64 R8, R2, 0x4, R3.reuse ;  /* 0x0000000402087819 */ /* 0x108fe40000001203 */
[----:B------:R-:W-:Y:S02]  /*6980*/  SHF.R.U32.HI R9, RZ, 0x4, R3 ;  /* 0x00000004ff097819 */ /* 0x000fe40000011603 */
[----:B------:R0:W1:Y:S03]  /*6990*/  LDC.64 R2, c[0x4][R0] ;  /* 0x0100000000027b82 */ /* 0x0000660000000a00 */
[----:B------:R0:W-:Y:S04]  /*69a0*/  ST.E.64 desc[UR36][R22.64+0x38], R8 ;  /* 0x0000380816007985 */ /* 0x0001e8000c101b24 */
[----:B------:R0:W-:Y:S02]  /*69b0*/  STL.128 [R1+0x200], R16 ;  /* 0x0002001001007387 */ /* 0x0001e40000100c00 */
[----:B------:R-:W-:-:S07]  /*69c0*/  LEPC R20, `(.L_x_69) ;  /* 0x000000001014794e */ /* 0x000fce0000000000 */
[----:B01----:R-:W-:Y:S05]  /*69d0*/  CALL.ABS.NOINC R2 ;  /* 0x0000000002007343 */ /* 0x003fea0003c00000 */
.L_x_69:
[----:B------:R-:W-:Y:S05]  /*69e0*/  EXIT ;  /* 0x000000000000794d */ /* 0x000fea0003800000 */
.L_x_70:
[----:B------:R-:W-:-:S00]  /*69f0*/  BRA `(.L_x_70) ;  /* 0xfffffffc00fc7947 */ /* 0x000fc0000383ffff */
[----:B------:R-:W-:-:S00]  /*6a00*/  NOP ;  /* 0x0000000000007918 */ /* 0x000fc00000000000 */
[----:B------:R-:W-:-:S00]  /*6a10*/  NOP ;  /* 0x0000000000007918 */ /* 0x000fc00000000000 */
[----:B------:R-:W-:-:S00]  /*6a20*/  NOP ;  /* 0x0000000000007918 */ /* 0x000fc00000000000 */
[----:B------:R-:W-:-:S00]  /*6a30*/  NOP ;  /* 0x0000000000007918 */ /* 0x000fc00000000000 */
[----:B------:R-:W-:-:S00]  /*6a40*/  NOP ;  /* 0x0000000000007918 */ /* 0x000fc00000000000 */
[----:B------:R-:W-:-:S00]  /*6a50*/  NOP ;  /* 0x0000000000007918 */ /* 0x000fc00000000000 */
[----:B------:R-:W-:-:S00]  /*6a60*/  NOP ;  /* 0x0000000000007918 */ /* 0x000fc00000000000 */
[----:B------:R-:W-:-:S00]  /*6a70*/  NOP ;  /* 0x0000000000007918 */ /* 0x000fc00000000000 */
.L_x_71:


//--------------------- .nv.global.init           --------------------------
	.section	.nv.global.init,"aw",@progbits
.nv.global.init:
	.type		$str,@object
	.size		$str,(.L_0 - $str)
$str:
        /*0000*/ 	.byte	0x25, 0x64, 0x3a, 0x25, 0x73, 0x0a, 0x00
.L_0:


//--------------------- .nv.shared._Z8hash_256PhS_PmS0_m --------------------------
	.section	.nv.shared._Z8hash_256PhS_PmS0_m,"aw",@nobits
	.sectionflags	@""
	.align	8
.nv.shared._Z8hash_256PhS_PmS0_m:
	.zero		1032


//--------------------- .nv.shared.reserved.0     --------------------------
	.section	.nv.shared.reserved.0,"aw",@nobits
	.weak		__nv_reservedSMEM_offset_0_alias
	.size		__nv_reservedSMEM_offset_0_alias, 0, 64
	.other		__nv_reservedSMEM_offset_0_alias,@"STO_CUDA_RESERVED_SHARED STV_DEFAULT"
__nv_reservedSMEM_offset_0_alias:
	.zero		0
	.zero		64


//--------------------- .nv.constant0._Z8hash_256PhS_PmS0_m --------------------------
	.section	.nv.constant0._Z8hash_256PhS_PmS0_m,"a",@progbits
	.sectionflags	@""
	.align	4
.nv.constant0._Z8hash_256PhS_PmS0_m:
	.zero		936


//--------------------- SYMBOLS --------------------------

	.type		.nv.reservedSmem.offset0,@object
	.size		.nv.reservedSmem.offset0,0x4
	.type		.nv.reservedSmem.cap,@object
	.size		.nv.reservedSmem.cap,0x4
	.type		vprintf,@function
	.type		malloc,@function
